	.target	sm_90a

	.elftype	@"ET_EXEC"


//--------------------- .note.nv.tkinfo           --------------------------
	.section	.note.nv.tkinfo,"",@"SHT_NOTE"
	.sectionflags	@"SHF_NOTE_NV_TKINFO"
	.tkinfo
        /*0018*/ 	.word	0x00000002
        /*0030*/ 	.string	""
        /*0030*/ 	.string	"ptxas"
        /*0030*/ 	.string	"Cuda compilation tools, release 13.0, V13.0.88"
        /*0030*/ 	.string	"Build cuda_13.0.r13.0/compiler.36424714_0"
        /*0030*/ 	.string	"-arch sm_90a -m 64 "



//--------------------- .note.nv.cuinfo           --------------------------
	.section	.note.nv.cuinfo,"",@"SHT_NOTE"
	.sectionflags	@"SHF_NOTE_NV_CUINFO"
        /*0018*/ 	.short	0x0002
        /*001a*/ 	.short	0x005a
        /*001c*/ 	.short	0x0082
	.zero		2


//--------------------- .nv.info                  --------------------------
	.section	.nv.info,"",@"SHT_CUDA_INFO"
	.align	4


	//----- nvinfo : EIATTR_REGCOUNT
	.align		4
        /*0000*/ 	.byte	0x04, 0x2f
        /*0002*/ 	.short	(.L_15 - .L_14)
	.align		4
.L_14:
        /*0004*/ 	.word	index@(_ZN7cutlass13device_kernelINS_4gemm6kernel13GemmUniversalIN4cute5tupleIJiiiiEEENS1_10collective13CollectiveMmaINS1_34MainloopSm90TmaGmmaWarpSpecializedILi7ENS5_IJNS4_1CILi1EEESB_SB_EEENS1_32KernelTmaWarpSpecializedPingpongEEENS5_IJNSA_ILi64EEESF_NSA_ILi128EEEEEENS_6half_tENS5_IJlSB_lEEESI_SJ_NS4_8TiledMMAINS4_8MMA_AtomIJNS4_4SM904GMMA25MMA_64x64x16_F32F16F16_SSILNSN_5MajorE0ELSP_0ELNSN_7ScaleInE1ELSQ_1EEEEEENS4_6LayoutISC_NS5_IJNSA_ILi0EEESU_SU_EEEEENS5_IJNS4_10UnderscoreESX_SX_EEEEENS4_13SM90_TMA_LOADENS4_14ComposedLayoutINS4_7SwizzleILi3ELi4ELi3EEENS4_18smem_ptr_flag_bitsILi16EEENST_INS5_IJNSA_ILi8EEESF_EEENS5_IJSF_SB_EEEEEEEvNS4_8identityES10_S1A_vS1B_EENS_8epilogue10collective6detail29Sm90TmaWarpSpecializedAdapterINS1E_15DefaultEpilogueISI_SJ_SJ_NS1D_6thread17LinearCombinationISI_Li1EffLNS1I_9ScaleType4KindE0ELNS_15FloatRoundStyleE2ESI_EENS1_15EpilogueDefaultEEEEEvvEEEEvNT_6ParamsE)
        /*0008*/ 	.word	0x000000a8


	//----- nvinfo : EIATTR_FRAME_SIZE
	.align		4
.L_15:
        /*000c*/ 	.byte	0x04, 0x11
        /*000e*/ 	.short	(.L_17 - .L_16)
	.align		4
.L_16:
        /*0010*/ 	.word	index@(_ZN7cutlass13device_kernelINS_4gemm6kernel13GemmUniversalIN4cute5tupleIJiiiiEEENS1_10collective13CollectiveMmaINS1_34MainloopSm90TmaGmmaWarpSpecializedILi7ENS5_IJNS4_1CILi1EEESB_SB_EEENS1_32KernelTmaWarpSpecializedPingpongEEENS5_IJNSA_ILi64EEESF_NSA_ILi128EEEEEENS_6half_tENS5_IJlSB_lEEESI_SJ_NS4_8TiledMMAINS4_8MMA_AtomIJNS4_4SM904GMMA25MMA_64x64x16_F32F16F16_SSILNSN_5MajorE0ELSP_0ELNSN_7ScaleInE1ELSQ_1EEEEEENS4_6LayoutISC_NS5_IJNSA_ILi0EEESU_SU_EEEEENS5_IJNS4_10UnderscoreESX_SX_EEEEENS4_13SM90_TMA_LOADENS4_14ComposedLayoutINS4_7SwizzleILi3ELi4ELi3EEENS4_18smem_ptr_flag_bitsILi16EEENST_INS5_IJNSA_ILi8EEESF_EEENS5_IJSF_SB_EEEEEEEvNS4_8identityES10_S1A_vS1B_EENS_8epilogue10collective6detail29Sm90TmaWarpSpecializedAdapterINS1E_15DefaultEpilogueISI_SJ_SJ_NS1D_6thread17LinearCombinationISI_Li1EffLNS1I_9ScaleType4KindE0ELNS_15FloatRoundStyleE2ESI_EENS1_15EpilogueDefaultEEEEEvvEEEEvNT_6ParamsE)
        /*0014*/ 	.word	0x00000008


	//----- nvinfo : EIATTR_MIN_STACK_SIZE
	.align		4
.L_17:
        /*0018*/ 	.byte	0x04, 0x12
        /*001a*/ 	.short	(.L_19 - .L_18)
	.align		4
.L_18:
        /*001c*/ 	.word	index@(_ZN7cutlass13device_kernelINS_4gemm6kernel13GemmUniversalIN4cute5tupleIJiiiiEEENS1_10collective13CollectiveMmaINS1_34MainloopSm90TmaGmmaWarpSpecializedILi7ENS5_IJNS4_1CILi1EEESB_SB_EEENS1_32KernelTmaWarpSpecializedPingpongEEENS5_IJNSA_ILi64EEESF_NSA_ILi128EEEEEENS_6half_tENS5_IJlSB_lEEESI_SJ_NS4_8TiledMMAINS4_8MMA_AtomIJNS4_4SM904GMMA25MMA_64x64x16_F32F16F16_SSILNSN_5MajorE0ELSP_0ELNSN_7ScaleInE1ELSQ_1EEEEEENS4_6LayoutISC_NS5_IJNSA_ILi0EEESU_SU_EEEEENS5_IJNS4_10UnderscoreESX_SX_EEEEENS4_13SM90_TMA_LOADENS4_14ComposedLayoutINS4_7SwizzleILi3ELi4ELi3EEENS4_18smem_ptr_flag_bitsILi16EEENST_INS5_IJNSA_ILi8EEESF_EEENS5_IJSF_SB_EEEEEEEvNS4_8identityES10_S1A_vS1B_EENS_8epilogue10collective6detail29Sm90TmaWarpSpecializedAdapterINS1E_15DefaultEpilogueISI_SJ_SJ_NS1D_6thread17LinearCombinationISI_Li1EffLNS1I_9ScaleType4KindE0ELNS_15FloatRoundStyleE2ESI_EENS1_15EpilogueDefaultEEEEEvvEEEEvNT_6ParamsE)
        /*0020*/ 	.word	0x00000008
.L_19:


//--------------------- .nv.compat                --------------------------
	.section	.nv.compat,"",@"SHT_CUDA_COMPAT_INFO"
	.align	4
        /*0000*/ 	.byte	0x02, 0x09, 0x01, 0x00, 0x02, 0x02, 0x04, 0x00, 0x02, 0x05, 0x05, 0x00, 0x03, 0x07, 0x01, 0x01
        /*0010*/ 	.byte	0x02, 0x03, 0x01, 0x00, 0x02, 0x06, 0x01, 0x00, 0x04, 0x0b, 0x08, 0x00, 0x00, 0x00, 0x00, 0x00
        /*0020*/ 	.byte	0x00, 0x00, 0x00, 0x00


//--------------------- .nv.info._ZN7cutlass13device_kernelINS_4gemm6kernel13GemmUniversalIN4cute5tupleIJiiiiEEENS1_10collective13CollectiveMmaINS1_34MainloopSm90TmaGmmaWarpSpecializedILi7ENS5_IJNS4_1CILi1EEESB_SB_EEENS1_32KernelTmaWarpSpecializedPingpongEEENS5_IJNSA_ILi64EEESF_NSA_ILi128EEEEEENS_6half_tENS5_IJlSB_lEEESI_SJ_NS4_8TiledMMAINS4_8MMA_AtomIJNS4_4SM904GMMA25MMA_64x64x16_F32F16F16_SSILNSN_5MajorE0ELSP_0ELNSN_7ScaleInE1ELSQ_1EEEEEENS4_6LayoutISC_NS5_IJNSA_ILi0EEESU_SU_EEEEENS5_IJNS4_10UnderscoreESX_SX_EEEEENS4_13SM90_TMA_LOADENS4_14ComposedLayoutINS4_7SwizzleILi3ELi4ELi3EEENS4_18smem_ptr_flag_bitsILi16EEENST_INS5_IJNSA_ILi8EEESF_EEENS5_IJSF_SB_EEEEEEEvNS4_8identityES10_S1A_vS1B_EENS_8epilogue10collective6detail29Sm90TmaWarpSpecializedAdapterINS1E_15DefaultEpilogueISI_SJ_SJ_NS1D_6thread17LinearCombinationISI_Li1EffLNS1I_9ScaleType4KindE0ELNS_15FloatRoundStyleE2ESI_EENS1_15EpilogueDefaultEEEEEvvEEEEvNT_6ParamsE --------------------------
	.section	.nv.info._ZN7cutlass13device_kernelINS_4gemm6kernel13GemmUniversalIN4cute5tupleIJiiiiEEENS1_10collective13CollectiveMmaINS1_34MainloopSm90TmaGmmaWarpSpecializedILi7ENS5_IJNS4_1CILi1EEESB_SB_EEENS1_32KernelTmaWarpSpecializedPingpongEEENS5_IJNSA_ILi64EEESF_NSA_ILi128EEEEEENS_6half_tENS5_IJlSB_lEEESI_SJ_NS4_8TiledMMAINS4_8MMA_AtomIJNS4_4SM904GMMA25MMA_64x64x16_F32F16F16_SSILNSN_5MajorE0ELSP_0ELNSN_7ScaleInE1ELSQ_1EEEEEENS4_6LayoutISC_NS5_IJNSA_ILi0EEESU_SU_EEEEENS5_IJNS4_10UnderscoreESX_SX_EEEEENS4_13SM90_TMA_LOADENS4_14ComposedLayoutINS4_7SwizzleILi3ELi4ELi3EEENS4_18smem_ptr_flag_bitsILi16EEENST_INS5_IJNSA_ILi8EEESF_EEENS5_IJSF_SB_EEEEEEEvNS4_8identityES10_S1A_vS1B_EENS_8epilogue10collective6detail29Sm90TmaWarpSpecializedAdapterINS1E_15DefaultEpilogueISI_SJ_SJ_NS1D_6thread17LinearCombinationISI_Li1EffLNS1I_9ScaleType4KindE0ELNS_15FloatRoundStyleE2ESI_EENS1_15EpilogueDefaultEEEEEvvEEEEvNT_6ParamsE,"",@"SHT_CUDA_INFO"
	.sectionflags	@""
	.align	4


	//----- nvinfo : EIATTR_CUDA_API_VERSION
	.align		4
        /*0000*/ 	.byte	0x04, 0x37
        /*0002*/ 	.short	(.L_21 - .L_20)
.L_20:
        /*0004*/ 	.word	0x00000082


	//----- nvinfo : EIATTR_KPARAM_INFO
	.align		4
.L_21:
        /*0008*/ 	.byte	0x04, 0x17
        /*000a*/ 	.short	(.L_23 - .L_22)
.L_22:
        /*000c*/ 	.word	0x00000000
        /*0010*/ 	.short	0x0000
        /*0012*/ 	.short	0x0070
        /*0014*/ 	.byte	0x00, 0xf0, 0x01, 0x10


	//----- nvinfo : EIATTR_SPARSE_MMA_MASK
	.align		4
.L_23:
        /*0018*/ 	.byte	0x03, 0x50
        /*001a*/ 	.short	0x0000


	//----- nvinfo : EIATTR_MAXREG_COUNT
	.align		4
        /*001c*/ 	.byte	0x03, 0x1b
        /*001e*/ 	.short	0x00a8


	//----- nvinfo : EIATTR_NUM_BARRIERS
	.align		4
        /*0020*/ 	.byte	0x02, 0x4c
        /*0022*/ 	.byte	0x01
	.zero		1


	//----- nvinfo : EIATTR_EXTERNS
	.align		4
        /*0024*/ 	.byte	0x04, 0x0f
        /*0026*/ 	.short	(.L_25 - .L_24)


	//   ....[0]....
	.align		4
.L_24:
        /*0028*/ 	.word	index@(__assertfail)


	//----- nvinfo : EIATTR_ANNOTATIONS
	.align		4
.L_25:
        /*002c*/ 	.byte	0x04, 0x55
        /*002e*/ 	.short	(.L_27 - .L_26)


	//   ....[0]....
.L_26:
        /*0030*/ 	.word	0x00000001
        /*0034*/ 	.byte	0x30, 0x0b, 0x00, 0x00, 0x01, 0x00, 0x00, 0x00, 0x70, 0x12, 0x00, 0x00, 0x01, 0x00, 0x00, 0x00
        /*0044*/ 	.byte	0xf0, 0x46, 0x00, 0x00, 0x01, 0x00, 0x00, 0x00, 0x70, 0x53, 0x00, 0x00


	//----- nvinfo : EIATTR_MERCURY_ISA_VERSION
	.align		4
.L_27:
        /*0050*/ 	.byte	0x03, 0x5f
        /*0052*/ 	.short	0x0101


	//----- nvinfo : EIATTR_INT_WARP_WIDE_INSTR_OFFSETS
	.align		4
        /*0054*/ 	.byte	0x04, 0x31
        /*0056*/ 	.short	(.L_29 - .L_28)


	//   ....[0]....
.L_28:
        /*0058*/ 	.word	0x00000450


	//   ....[1]....
        /*005c*/ 	.word	0x00000470


	//   ....[2]....
        /*0060*/ 	.word	0x000004f0


	//   ....[3]....
        /*0064*/ 	.word	0x00000500


	//   ....[4]....
        /*0068*/ 	.word	0x00000510


	//   ....[5]....
        /*006c*/ 	.word	0x00000530


	//   ....[6]....
        /*0070*/ 	.word	0x000005c0


	//   ....[7]....
        /*0074*/ 	.word	0x000005e0


	//----- nvinfo : EIATTR_COOP_GROUP_MASK_REGIDS
	.align		4
.L_29:
        /*0078*/ 	.byte	0x04, 0x29
        /*007a*/ 	.short	(.L_31 - .L_30)


	//   ....[0]....
.L_30:
        /*007c*/ 	.word	0xffffffff


	//   ....[1]....
        /*0080*/ 	.word	0xffffffff


	//   ....[2]....
        /*0084*/ 	.word	0xffffffff


	//   ....[3]....
        /*0088*/ 	.word	0xffffffff


	//   ....[4]....
        /*008c*/ 	.word	0xffffffff


	//   ....[5]....
        /*0090*/ 	.word	0xffffffff


	//----- nvinfo : EIATTR_COOP_GROUP_INSTR_OFFSETS
	.align		4
.L_31:
        /*0094*/ 	.byte	0x04, 0x28
        /*0096*/ 	.short	(.L_33 - .L_32)


	//   ....[0]....
.L_32:
        /*0098*/ 	.word	0x00000070


	//   ....[1]....
        /*009c*/ 	.word	0x00000080


	//   ....[2]....
        /*00a0*/ 	.word	0x00000140


	//   ....[3]....
        /*00a4*/ 	.word	0x00000330


	//   ....[4]....
        /*00a8*/ 	.word	0x00000370


	//   ....[5]....
        /*00ac*/ 	.word	0x000003b0


	//----- nvinfo : EIATTR_REG_RECONFIG
	.align		4
.L_33:
        /*00b0*/ 	.byte	0x01, 0x54
	.zero		2


	//----- nvinfo : EIATTR_SYSCALL_OFFSETS
	.align		4
        /*00b4*/ 	.byte	0x04, 0x46
        /*00b6*/ 	.short	(.L_35 - .L_34)


	//   ....[0]....
.L_34:
        /*00b8*/ 	.word	0x00001770


	//----- nvinfo : EIATTR_MBARRIER_INSTR_OFFSETS
	.align		4
.L_35:
        /*00bc*/ 	.byte	0x04, 0x39
        /*00be*/ 	.short	(.L_37 - .L_36)


	//   ....[0]....
.L_36:
        /*00c0*/ 	.word	0x00000240
        /*00c4*/ 	.word	0x000000ff
        /*00c8*/ 	.word	0x00000000
        /*00cc*/ 	.short	0x0100
        /*00ce*/ 	.byte	0x08
	.zero		1


	//   ....[1]....
        /*00d0*/ 	.word	0x00000250
        /*00d4*/ 	.word	0x000000ff
        /*00d8*/ 	.word	0x00000038
        /*00dc*/ 	.short	0x0100
        /*00de*/ 	.byte	0x08
	.zero		1


	//   ....[2]....
        /*00e0*/ 	.word	0x00000260
        /*00e4*/ 	.word	0x000000ff
        /*00e8*/ 	.word	0x00000008
        /*00ec*/ 	.short	0x0100
        /*00ee*/ 	.byte	0x08
	.zero		1


	//   ....[3]....
        /*00f0*/ 	.word	0x00000270
        /*00f4*/ 	.word	0x000000ff
        /*00f8*/ 	.word	0x00000040
        /*00fc*/ 	.short	0x0100
        /*00fe*/ 	.byte	0x08
	.zero		1


	//   ....[4]....
        /*0100*/ 	.word	0x00000280
        /*0104*/ 	.word	0x000000ff
        /*0108*/ 	.word	0x00000010
        /*010c*/ 	.short	0x0100
        /*010e*/ 	.byte	0x08
	.zero		1


	//   ....[5]....
        /*0110*/ 	.word	0x00000290
        /*0114*/ 	.word	0x000000ff
        /*0118*/ 	.word	0x00000048
        /*011c*/ 	.short	0x0100
        /*011e*/ 	.byte	0x08
	.zero		1


	//   ....[6]....
        /*0120*/ 	.word	0x000002a0
        /*0124*/ 	.word	0x000000ff
        /*0128*/ 	.word	0x00000018
        /*012c*/ 	.short	0x0100
        /*012e*/ 	.byte	0x08
	.zero		1


	//   ....[7]....
        /*0130*/ 	.word	0x000002b0
        /*0134*/ 	.word	0x000000ff
        /*0138*/ 	.word	0x00000050
        /*013c*/ 	.short	0x0100
        /*013e*/ 	.byte	0x08
	.zero		1


	//   ....[8]....
        /*0140*/ 	.word	0x000002c0
        /*0144*/ 	.word	0x000000ff
        /*0148*/ 	.word	0x00000020
        /*014c*/ 	.short	0x0100
        /*014e*/ 	.byte	0x08
	.zero		1


	//   ....[9]....
        /*0150*/ 	.word	0x000002d0
        /*0154*/ 	.word	0x000000ff
        /*0158*/ 	.word	0x00000058
        /*015c*/ 	.short	0x0100
        /*015e*/ 	.byte	0x08
	.zero		1


	//   ....[10]....
        /*0160*/ 	.word	0x000002e0
        /*0164*/ 	.word	0x000000ff
        /*0168*/ 	.word	0x00000028
        /*016c*/ 	.short	0x0100
        /*016e*/ 	.byte	0x08
	.zero		1


	//   ....[11]....
        /*0170*/ 	.word	0x000002f0
        /*0174*/ 	.word	0x000000ff
        /*0178*/ 	.word	0x00000060
        /*017c*/ 	.short	0x0100
        /*017e*/ 	.byte	0x08
	.zero		1


	//   ....[12]....
        /*0180*/ 	.word	0x00000300
        /*0184*/ 	.word	0x000000ff
        /*0188*/ 	.word	0x00000030
        /*018c*/ 	.short	0x0100
        /*018e*/ 	.byte	0x08
	.zero		1


	//   ....[13]....
        /*0190*/ 	.word	0x00000310
        /*0194*/ 	.word	0x000000ff
        /*0198*/ 	.word	0x00000068
        /*019c*/ 	.short	0x0100
        /*019e*/ 	.byte	0x08
	.zero		1


	//   ....[14]....
        /*01a0*/ 	.word	0x00000620
        /*01a4*/ 	.word	0x000000ff
        /*01a8*/ 	.word	0x000000a0
        /*01ac*/ 	.short	0x0100
        /*01ae*/ 	.byte	0x08
	.zero		1


	//   ....[15]....
        /*01b0*/ 	.word	0x00000690
        /*01b4*/ 	.word	0x000000ff
        /*01b8*/ 	.word	0x000000a8
        /*01bc*/ 	.short	0x0100
        /*01be*/ 	.byte	0x08
	.zero		1


	//   ....[16]....
        /*01c0*/ 	.word	0x000006b0
        /*01c4*/ 	.word	0x000000ff
        /*01c8*/ 	.word	0x00000080
        /*01cc*/ 	.short	0x0100
        /*01ce*/ 	.byte	0x09
	.zero		1


	//   ....[17]....
        /*01d0*/ 	.word	0x000006c0
        /*01d4*/ 	.word	0x000000ff
        /*01d8*/ 	.word	0x00000088
        /*01dc*/ 	.short	0x0100
        /*01de*/ 	.byte	0x09
	.zero		1


	//   ....[18]....
        /*01e0*/ 	.word	0x000006d0
        /*01e4*/ 	.word	0x000000ff
        /*01e8*/ 	.word	0x00000090
        /*01ec*/ 	.short	0x0100
        /*01ee*/ 	.byte	0x09
	.zero		1


	//   ....[19]....
        /*01f0*/ 	.word	0x000006e0
        /*01f4*/ 	.word	0x000000ff
        /*01f8*/ 	.word	0x00000098
        /*01fc*/ 	.short	0x0100
        /*01fe*/ 	.byte	0x09
	.zero		1


	//   ....[20]....
        /*0200*/ 	.word	0x00001630
        /*0204*/ 	.word	0x000000ff
        /*0208*/ 	.word	0xfffffff8
        /*020c*/ 	.short	0x010a
        /*020e*/ 	.byte	0x2b
	.zero		1


	//   ....[21]....
        /*0210*/ 	.word	0x000017f0
        /*0214*/ 	.word	0x00000003
        /*0218*/ 	.word	0x00000000
        /*021c*/ 	.short	0x010a
        /*021e*/ 	.byte	0x3f
	.zero		1


	//   ....[22]....
        /*0220*/ 	.word	0x00001830
        /*0224*/ 	.word	0x00000003
        /*0228*/ 	.word	0x00000000
        /*022c*/ 	.short	0x010a
        /*022e*/ 	.byte	0x3f
	.zero		1


	//   ....[23]....
        /*0230*/ 	.word	0x00001cf0
        /*0234*/ 	.word	0x000000ff
        /*0238*/ 	.word	0x00000000
        /*023c*/ 	.short	0x010a
        /*023e*/ 	.byte	0x04
	.zero		1


	//   ....[24]....
        /*0240*/ 	.word	0x00001d30
        /*0244*/ 	.word	0x000000ff
        /*0248*/ 	.word	0x00000000
        /*024c*/ 	.short	0x010a
        /*024e*/ 	.byte	0x04
	.zero		1


	//   ....[25]....
        /*0250*/ 	.word	0x00002150
        /*0254*/ 	.word	0x000000ff
        /*0258*/ 	.word	0x00000000
        /*025c*/ 	.short	0x0101
        /*025e*/ 	.byte	0x04
	.zero		1


	//   ....[26]....
        /*0260*/ 	.word	0x00002250
        /*0264*/ 	.word	0x00000003
        /*0268*/ 	.word	0x00000000
        /*026c*/ 	.short	0x0101
        /*026e*/ 	.byte	0x30
	.zero		1


	//   ....[27]....
        /*0270*/ 	.word	0x00002340
        /*0274*/ 	.word	0x000000ff
        /*0278*/ 	.word	0x00000000
        /*027c*/ 	.short	0x0101
        /*027e*/ 	.byte	0x04
	.zero		1


	//   ....[28]....
        /*0280*/ 	.word	0x000023b0
        /*0284*/ 	.word	0x000000ff
        /*0288*/ 	.word	0x00000008
        /*028c*/ 	.short	0x010a
        /*028e*/ 	.byte	0x2b
	.zero		1


	//   ....[29]....
        /*0290*/ 	.word	0x00004730
        /*0294*/ 	.word	0x00000000
        /*0298*/ 	.word	0x00000000
        /*029c*/ 	.short	0x0101
        /*029e*/ 	.byte	0x30
	.zero		1


	//   ....[30]....
        /*02a0*/ 	.word	0x00005040
        /*02a4*/ 	.word	0x0000000b
        /*02a8*/ 	.word	0x00000038
        /*02ac*/ 	.short	0x010a
        /*02ae*/ 	.byte	0x3f
	.zero		1


	//   ....[31]....
        /*02b0*/ 	.word	0x000054d0
        /*02b4*/ 	.word	0x00000006
        /*02b8*/ 	.word	0x000000a8
        /*02bc*/ 	.short	0x0101
        /*02be*/ 	.byte	0x3f
	.zero		1


	//   ....[32]....
        /*02c0*/ 	.word	0x00005be0
        /*02c4*/ 	.word	0x00000007
        /*02c8*/ 	.word	0x00000000
        /*02cc*/ 	.short	0x010a
        /*02ce*/ 	.byte	0x3f
	.zero		1


	//   ....[33]....
        /*02d0*/ 	.word	0x00005c60
        /*02d4*/ 	.word	0x00000006
        /*02d8*/ 	.word	0x00000000
        /*02dc*/ 	.short	0x010a
        /*02de*/ 	.byte	0x3f
	.zero		1


	//   ....[34]....
        /*02e0*/ 	.word	0x00005cf0
        /*02e4*/ 	.word	0x00000007
        /*02e8*/ 	.word	0x00000000
        /*02ec*/ 	.short	0x010a
        /*02ee*/ 	.byte	0x3f
	.zero		1


	//   ....[35]....
        /*02f0*/ 	.word	0x00005d80
        /*02f4*/ 	.word	0x00000006
        /*02f8*/ 	.word	0x00000000
        /*02fc*/ 	.short	0x010a
        /*02fe*/ 	.byte	0x3f
	.zero		1


	//   ....[36]....
        /*0300*/ 	.word	0x00005e10
        /*0304*/ 	.word	0x00000007
        /*0308*/ 	.word	0x00000000
        /*030c*/ 	.short	0x010a
        /*030e*/ 	.byte	0x3f
	.zero		1


	//   ....[37]....
        /*0310*/ 	.word	0x00005ea0
        /*0314*/ 	.word	0x00000006
        /*0318*/ 	.word	0x00000000
        /*031c*/ 	.short	0x010a
        /*031e*/ 	.byte	0x3f
	.zero		1


	//   ....[38]....
        /*0320*/ 	.word	0x00005f30
        /*0324*/ 	.word	0x00000005
        /*0328*/ 	.word	0x00000000
        /*032c*/ 	.short	0x010a
        /*032e*/ 	.byte	0x3f
	.zero		1


	//   ....[39]....
        /*0330*/ 	.word	0x00005fa0
        /*0334*/ 	.word	0x00000003
        /*0338*/ 	.word	0xfffffff8
        /*033c*/ 	.short	0x010a
        /*033e*/ 	.byte	0x3f
	.zero		1


	//   ....[40]....
        /*0340*/ 	.word	0x00005ff0
        /*0344*/ 	.word	0x00000003
        /*0348*/ 	.word	0x00000000
        /*034c*/ 	.short	0x010a
        /*034e*/ 	.byte	0x3f
	.zero		1


	//   ....[41]....
        /*0350*/ 	.word	0x00006050
        /*0354*/ 	.word	0x00000004
        /*0358*/ 	.word	0x00000000
        /*035c*/ 	.short	0x010a
        /*035e*/ 	.byte	0x3f
	.zero		1


	//   ....[42]....
        /*0360*/ 	.word	0x000060b0
        /*0364*/ 	.word	0x00000003
        /*0368*/ 	.word	0x00000008
        /*036c*/ 	.short	0x010a
        /*036e*/ 	.byte	0x3f
	.zero		1


	//   ....[43]....
        /*0370*/ 	.word	0x00006180
        /*0374*/ 	.word	0x0000000b
        /*0378*/ 	.word	0x00000038
        /*037c*/ 	.short	0x010a
        /*037e*/ 	.byte	0x3f
	.zero		1


	//   ....[44]....
        /*0380*/ 	.word	0x00006250
        /*0384*/ 	.word	0x00000007
        /*0388*/ 	.word	0x00000000
        /*038c*/ 	.short	0x010a
        /*038e*/ 	.byte	0x3f
	.zero		1


	//   ....[45]....
        /*0390*/ 	.word	0x000062a0
        /*0394*/ 	.word	0x00000006
        /*0398*/ 	.word	0x00000000
        /*039c*/ 	.short	0x010a
        /*039e*/ 	.byte	0x3f
	.zero		1


	//   ....[46]....
        /*03a0*/ 	.word	0x000062f0
        /*03a4*/ 	.word	0x00000007
        /*03a8*/ 	.word	0x00000000
        /*03ac*/ 	.short	0x010a
        /*03ae*/ 	.byte	0x3f
	.zero		1


	//   ....[47]....
        /*03b0*/ 	.word	0x00006340
        /*03b4*/ 	.word	0x00000006
        /*03b8*/ 	.word	0x00000000
        /*03bc*/ 	.short	0x010a
        /*03be*/ 	.byte	0x3f
	.zero		1


	//   ....[48]....
        /*03c0*/ 	.word	0x00006390
        /*03c4*/ 	.word	0x00000007
        /*03c8*/ 	.word	0x00000000
        /*03cc*/ 	.short	0x010a
        /*03ce*/ 	.byte	0x3f
	.zero		1


	//   ....[49]....
        /*03d0*/ 	.word	0x000063e0
        /*03d4*/ 	.word	0x00000006
        /*03d8*/ 	.word	0x00000000
        /*03dc*/ 	.short	0x010a
        /*03de*/ 	.byte	0x3f
	.zero		1


	//----- nvinfo : EIATTR_NUM_MBARRIERS
	.align		4
.L_37:
        /*03e0*/ 	.byte	0x03, 0x38
        /*03e2*/ 	.short	0x0014


	//----- nvinfo : EIATTR_EXIT_INSTR_OFFSETS
	.align		4
        /*03e4*/ 	.byte	0x04, 0x1c
        /*03e6*/ 	.short	(.L_39 - .L_38)


	//   ....[0]....
.L_38:
        /*03e8*/ 	.word	0x00001200


	//   ....[1]....
        /*03ec*/ 	.word	0x00001260


	//   ....[2]....
        /*03f0*/ 	.word	0x00004d70


	//   ....[3]....
        /*03f4*/ 	.word	0x00004da0


	//   ....[4]....
        /*03f8*/ 	.word	0x00005f80


	//----- nvinfo : EIATTR_MAX_THREADS
	.align		4
.L_39:
        /*03fc*/ 	.byte	0x04, 0x05
        /*03fe*/ 	.short	(.L_41 - .L_40)
.L_40:
        /*0400*/ 	.word	0x00000180
        /*0404*/ 	.word	0x00000001
        /*0408*/ 	.word	0x00000001


	//----- nvinfo : EIATTR_CRS_STACK_SIZE
	.align		4
.L_41:
        /*040c*/ 	.byte	0x04, 0x1e
        /*040e*/ 	.short	(.L_43 - .L_42)
.L_42:
        /*0410*/ 	.word	0x00000000


	//----- nvinfo : EIATTR_CBANK_PARAM_SIZE
	.align		4
.L_43:
        /*0414*/ 	.byte	0x03, 0x19
        /*0416*/ 	.short	0x0470


	//----- nvinfo : EIATTR_PARAM_CBANK
	.align		4
        /*0418*/ 	.byte	0x04, 0x0a
        /*041a*/ 	.short	(.L_45 - .L_44)
	.align		4
.L_44:
        /*041c*/ 	.word	index@(.nv.constant0._ZN7cutlass13device_kernelINS_4gemm6kernel13GemmUniversalIN4cute5tupleIJiiiiEEENS1_10collective13CollectiveMmaINS1_34MainloopSm90TmaGmmaWarpSpecializedILi7ENS5_IJNS4_1CILi1EEESB_SB_EEENS1_32KernelTmaWarpSpecializedPingpongEEENS5_IJNSA_ILi64EEESF_NSA_ILi128EEEEEENS_6half_tENS5_IJlSB_lEEESI_SJ_NS4_8TiledMMAINS4_8MMA_AtomIJNS4_4SM904GMMA25MMA_64x64x16_F32F16F16_SSILNSN_5MajorE0ELSP_0ELNSN_7ScaleInE1ELSQ_1EEEEEENS4_6LayoutISC_NS5_IJNSA_ILi0EEESU_SU_EEEEENS5_IJNS4_10UnderscoreESX_SX_EEEEENS4_13SM90_TMA_LOADENS4_14ComposedLayoutINS4_7SwizzleILi3ELi4ELi3EEENS4_18smem_ptr_flag_bitsILi16EEENST_INS5_IJNSA_ILi8EEESF_EEENS5_IJSF_SB_EEEEEEEvNS4_8identityES10_S1A_vS1B_EENS_8epilogue10collective6detail29Sm90TmaWarpSpecializedAdapterINS1E_15DefaultEpilogueISI_SJ_SJ_NS1D_6thread17LinearCombinationISI_Li1EffLNS1I_9ScaleType4KindE0ELNS_15FloatRoundStyleE2ESI_EENS1_15EpilogueDefaultEEEEEvvEEEEvNT_6ParamsE)
        /*0420*/ 	.short	0x0210
        /*0422*/ 	.short	0x0470


	//----- nvinfo : EIATTR_SW_WAR
	.align		4
.L_45:
        /*0424*/ 	.byte	0x04, 0x36
        /*0426*/ 	.short	(.L_47 - .L_46)
.L_46:
        /*0428*/ 	.word	0x00000008
.L_47:


//--------------------- .nv.callgraph             --------------------------
	.section	.nv.callgraph,"",@"SHT_CUDA_CALLGRAPH"
	.align	4
	.sectionentsize	8
	.align		4
        /*0000*/ 	.word	0x00000000
	.align		4
        /*0004*/ 	.word	0xffffffff
	.align		4
        /*0008*/ 	.word	index@(_ZN7cutlass13device_kernelINS_4gemm6kernel13GemmUniversalIN4cute5tupleIJiiiiEEENS1_10collective13CollectiveMmaINS1_34MainloopSm90TmaGmmaWarpSpecializedILi7ENS5_IJNS4_1CILi1EEESB_SB_EEENS1_32KernelTmaWarpSpecializedPingpongEEENS5_IJNSA_ILi64EEESF_NSA_ILi128EEEEEENS_6half_tENS5_IJlSB_lEEESI_SJ_NS4_8TiledMMAINS4_8MMA_AtomIJNS4_4SM904GMMA25MMA_64x64x16_F32F16F16_SSILNSN_5MajorE0ELSP_0ELNSN_7ScaleInE1ELSQ_1EEEEEENS4_6LayoutISC_NS5_IJNSA_ILi0EEESU_SU_EEEEENS5_IJNS4_10UnderscoreESX_SX_EEEEENS4_13SM90_TMA_LOADENS4_14ComposedLayoutINS4_7SwizzleILi3ELi4ELi3EEENS4_18smem_ptr_flag_bitsILi16EEENST_INS5_IJNSA_ILi8EEESF_EEENS5_IJSF_SB_EEEEEEEvNS4_8identityES10_S1A_vS1B_EENS_8epilogue10collective6detail29Sm90TmaWarpSpecializedAdapterINS1E_15DefaultEpilogueISI_SJ_SJ_NS1D_6thread17LinearCombinationISI_Li1EffLNS1I_9ScaleType4KindE0ELNS_15FloatRoundStyleE2ESI_EENS1_15EpilogueDefaultEEEEEvvEEEEvNT_6ParamsE)
	.align		4
        /*000c*/ 	.word	index@(__assertfail)
	.align		4
        /*0010*/ 	.word	0x00000000
	.align		4
        /*0014*/ 	.word	0xfffffffe
	.align		4
        /*0018*/ 	.word	0x00000000
	.align		4
        /*001c*/ 	.word	0xfffffffd
	.align		4
        /*0020*/ 	.word	0x00000000
	.align		4
        /*0024*/ 	.word	0xfffffffc


//--------------------- .nv.constant4             --------------------------
	.section	.nv.constant4,"a",@progbits
	.align	8
	.align		8
.nv.constant4:
        /*0000*/ 	.dword	__assertfail
	.align		8
        /*0008*/ 	.dword	__unnamed_1
	.align		8
        /*0010*/ 	.dword	_ZN40_INTERNAL_46a2833c_4_k_cu_34663d03_215984cuda3std3__45__cpo5beginE
	.align		8
        /*0018*/ 	.dword	_ZN40_INTERNAL_46a2833c_4_k_cu_34663d03_215984cuda3std3__45__cpo3endE
	.align		8
        /*0020*/ 	.dword	_ZN40_INTERNAL_46a2833c_4_k_cu_34663d03_215984cuda3std3__45__cpo6cbeginE
	.align		8
        /*0028*/ 	.dword	_ZN40_INTERNAL_46a2833c_4_k_cu_34663d03_215984cuda3std3__45__cpo4cendE
	.align		8
        /*0030*/ 	.dword	_ZN40_INTERNAL_46a2833c_4_k_cu_34663d03_215984cuda3std3__442_GLOBAL__N__46a2833c_4_k_cu_34663d03_215986ignoreE
	.align		8
        /*0038*/ 	.dword	_ZN40_INTERNAL_46a2833c_4_k_cu_34663d03_215984cuda3std3__419piecewise_constructE
	.align		8
        /*0040*/ 	.dword	_ZN40_INTERNAL_46a2833c_4_k_cu_34663d03_215984cuda3std3__48in_placeE
	.align		8
        /*0048*/ 	.dword	_ZN40_INTERNAL_46a2833c_4_k_cu_34663d03_215984cuda3std6ranges3__45__cpo4swapE
	.align		8
        /*0050*/ 	.dword	_ZN40_INTERNAL_46a2833c_4_k_cu_34663d03_215984cuda3std6ranges3__45__cpo9iter_moveE
	.align		8
        /*0058*/ 	.dword	_ZN40_INTERNAL_46a2833c_4_k_cu_34663d03_215984cute7productE
	.align		8
        /*0060*/ 	.dword	_ZN40_INTERNAL_46a2833c_4_k_cu_34663d03_215984cute1_E
	.align		8
        /*0068*/ 	.dword	$str$22
	.align		8
        /*0070*/ 	.dword	$str$23


//--------------------- .text._ZN7cutlass13device_kernelINS_4gemm6kernel13GemmUniversalIN4cute5tupleIJiiiiEEENS1_10collective13CollectiveMmaINS1_34MainloopSm90TmaGmmaWarpSpecializedILi7ENS5_IJNS4_1CILi1EEESB_SB_EEENS1_32KernelTmaWarpSpecializedPingpongEEENS5_IJNSA_ILi64EEESF_NSA_ILi128EEEEEENS_6half_tENS5_IJlSB_lEEESI_SJ_NS4_8TiledMMAINS4_8MMA_AtomIJNS4_4SM904GMMA25MMA_64x64x16_F32F16F16_SSILNSN_5MajorE0ELSP_0ELNSN_7ScaleInE1ELSQ_1EEEEEENS4_6LayoutISC_NS5_IJNSA_ILi0EEESU_SU_EEEEENS5_IJNS4_10UnderscoreESX_SX_EEEEENS4_13SM90_TMA_LOADENS4_14ComposedLayoutINS4_7SwizzleILi3ELi4ELi3EEENS4_18smem_ptr_flag_bitsILi16EEENST_INS5_IJNSA_ILi8EEESF_EEENS5_IJSF_SB_EEEEEEEvNS4_8identityES10_S1A_vS1B_EENS_8epilogue10collective6detail29Sm90TmaWarpSpecializedAdapterINS1E_15DefaultEpilogueISI_SJ_SJ_NS1D_6thread17LinearCombinationISI_Li1EffLNS1I_9ScaleType4KindE0ELNS_15FloatRoundStyleE2ESI_EENS1_15EpilogueDefaultEEEEEvvEEEEvNT_6ParamsE --------------------------
	.section	.text._ZN7cutlass13device_kernelINS_4gemm6kernel13GemmUniversalIN4cute5tupleIJiiiiEEENS1_10collective13CollectiveMmaINS1_34MainloopSm90TmaGmmaWarpSpecializedILi7ENS5_IJNS4_1CILi1EEESB_SB_EEENS1_32KernelTmaWarpSpecializedPingpongEEENS5_IJNSA_ILi64EEESF_NSA_ILi128EEEEEENS_6half_tENS5_IJlSB_lEEESI_SJ_NS4_8TiledMMAINS4_8MMA_AtomIJNS4_4SM904GMMA25MMA_64x64x16_F32F16F16_SSILNSN_5MajorE0ELSP_0ELNSN_7ScaleInE1ELSQ_1EEEEEENS4_6LayoutISC_NS5_IJNSA_ILi0EEESU_SU_EEEEENS5_IJNS4_10UnderscoreESX_SX_EEEEENS4_13SM90_TMA_LOADENS4_14ComposedLayoutINS4_7SwizzleILi3ELi4ELi3EEENS4_18smem_ptr_flag_bitsILi16EEENST_INS5_IJNSA_ILi8EEESF_EEENS5_IJSF_SB_EEEEEEEvNS4_8identityES10_S1A_vS1B_EENS_8epilogue10collective6detail29Sm90TmaWarpSpecializedAdapterINS1E_15DefaultEpilogueISI_SJ_SJ_NS1D_6thread17LinearCombinationISI_Li1EffLNS1I_9ScaleType4KindE0ELNS_15FloatRoundStyleE2ESI_EENS1_15EpilogueDefaultEEEEEvvEEEEvNT_6ParamsE,"ax",@progbits
	.align	128
.text._ZN7cutlass13device_kernelINS_4gemm6kernel13GemmUniversalIN4cute5tupleIJiiiiEEENS1_10collective13CollectiveMmaINS1_34MainloopSm90TmaGmmaWarpSpecializedILi7ENS5_IJNS4_1CILi1EEESB_SB_EEENS1_32KernelTmaWarpSpecializedPingpongEEENS5_IJNSA_ILi64EEESF_NSA_ILi128EEEEEENS_6half_tENS5_IJlSB_lEEESI_SJ_NS4_8TiledMMAINS4_8MMA_AtomIJNS4_4SM904GMMA25MMA_64x64x16_F32F16F16_SSILNSN_5MajorE0ELSP_0ELNSN_7ScaleInE1ELSQ_1EEEEEENS4_6LayoutISC_NS5_IJNSA_ILi0EEESU_SU_EEEEENS5_IJNS4_10UnderscoreESX_SX_EEEEENS4_13SM90_TMA_LOADENS4_14ComposedLayoutINS4_7SwizzleILi3ELi4ELi3EEENS4_18smem_ptr_flag_bitsILi16EEENST_INS5_IJNSA_ILi8EEESF_EEENS5_IJSF_SB_EEEEEEEvNS4_8identityES10_S1A_vS1B_EENS_8epilogue10collective6detail29Sm90TmaWarpSpecializedAdapterINS1E_15DefaultEpilogueISI_SJ_SJ_NS1D_6thread17LinearCombinationISI_Li1EffLNS1I_9ScaleType4KindE0ELNS_15FloatRoundStyleE2ESI_EENS1_15EpilogueDefaultEEEEEvvEEEEvNT_6ParamsE:
        .type           _ZN7cutlass13device_kernelINS_4gemm6kernel13GemmUniversalIN4cute5tupleIJiiiiEEENS1_10collective13CollectiveMmaINS1_34MainloopSm90TmaGmmaWarpSpecializedILi7ENS5_IJNS4_1CILi1EEESB_SB_EEENS1_32KernelTmaWarpSpecializedPingpongEEENS5_IJNSA_ILi64EEESF_NSA_ILi128EEEEEENS_6half_tENS5_IJlSB_lEEESI_SJ_NS4_8TiledMMAINS4_8MMA_AtomIJNS4_4SM904GMMA25MMA_64x64x16_F32F16F16_SSILNSN_5MajorE0ELSP_0ELNSN_7ScaleInE1ELSQ_1EEEEEENS4_6LayoutISC_NS5_IJNSA_ILi0EEESU_SU_EEEEENS5_IJNS4_10UnderscoreESX_SX_EEEEENS4_13SM90_TMA_LOADENS4_14ComposedLayoutINS4_7SwizzleILi3ELi4ELi3EEENS4_18smem_ptr_flag_bitsILi16EEENST_INS5_IJNSA_ILi8EEESF_EEENS5_IJSF_SB_EEEEEEEvNS4_8identityES10_S1A_vS1B_EENS_8epilogue10collective6detail29Sm90TmaWarpSpecializedAdapterINS1E_15DefaultEpilogueISI_SJ_SJ_NS1D_6thread17LinearCombinationISI_Li1EffLNS1I_9ScaleType4KindE0ELNS_15FloatRoundStyleE2ESI_EENS1_15EpilogueDefaultEEEEEvvEEEEvNT_6ParamsE,@function
        .size           _ZN7cutlass13device_kernelINS_4gemm6kernel13GemmUniversalIN4cute5tupleIJiiiiEEENS1_10collective13CollectiveMmaINS1_34MainloopSm90TmaGmmaWarpSpecializedILi7ENS5_IJNS4_1CILi1EEESB_SB_EEENS1_32KernelTmaWarpSpecializedPingpongEEENS5_IJNSA_ILi64EEESF_NSA_ILi128EEEEEENS_6half_tENS5_IJlSB_lEEESI_SJ_NS4_8TiledMMAINS4_8MMA_AtomIJNS4_4SM904GMMA25MMA_64x64x16_F32F16F16_SSILNSN_5MajorE0ELSP_0ELNSN_7ScaleInE1ELSQ_1EEEEEENS4_6LayoutISC_NS5_IJNSA_ILi0EEESU_SU_EEEEENS5_IJNS4_10UnderscoreESX_SX_EEEEENS4_13SM90_TMA_LOADENS4_14ComposedLayoutINS4_7SwizzleILi3ELi4ELi3EEENS4_18smem_ptr_flag_bitsILi16EEENST_INS5_IJNSA_ILi8EEESF_EEENS5_IJSF_SB_EEEEEEEvNS4_8identityES10_S1A_vS1B_EENS_8epilogue10collective6detail29Sm90TmaWarpSpecializedAdapterINS1E_15DefaultEpilogueISI_SJ_SJ_NS1D_6thread17LinearCombinationISI_Li1EffLNS1I_9ScaleType4KindE0ELNS_15FloatRoundStyleE2ESI_EENS1_15EpilogueDefaultEEEEEvvEEEEvNT_6ParamsE,(.L_x_139 - _ZN7cutlass13device_kernelINS_4gemm6kernel13GemmUniversalIN4cute5tupleIJiiiiEEENS1_10collective13CollectiveMmaINS1_34MainloopSm90TmaGmmaWarpSpecializedILi7ENS5_IJNS4_1CILi1EEESB_SB_EEENS1_32KernelTmaWarpSpecializedPingpongEEENS5_IJNSA_ILi64EEESF_NSA_ILi128EEEEEENS_6half_tENS5_IJlSB_lEEESI_SJ_NS4_8TiledMMAINS4_8MMA_AtomIJNS4_4SM904GMMA25MMA_64x64x16_F32F16F16_SSILNSN_5MajorE0ELSP_0ELNSN_7ScaleInE1ELSQ_1EEEEEENS4_6LayoutISC_NS5_IJNSA_ILi0EEESU_SU_EEEEENS5_IJNS4_10UnderscoreESX_SX_EEEEENS4_13SM90_TMA_LOADENS4_14ComposedLayoutINS4_7SwizzleILi3ELi4ELi3EEENS4_18smem_ptr_flag_bitsILi16EEENST_INS5_IJNSA_ILi8EEESF_EEENS5_IJSF_SB_EEEEEEEvNS4_8identityES10_S1A_vS1B_EENS_8epilogue10collective6detail29Sm90TmaWarpSpecializedAdapterINS1E_15DefaultEpilogueISI_SJ_SJ_NS1D_6thread17LinearCombinationISI_Li1EffLNS1I_9ScaleType4KindE0ELNS_15FloatRoundStyleE2ESI_EENS1_15EpilogueDefaultEEEEEvvEEEEvNT_6ParamsE)
        .other          _ZN7cutlass13device_kernelINS_4gemm6kernel13GemmUniversalIN4cute5tupleIJiiiiEEENS1_10collective13CollectiveMmaINS1_34MainloopSm90TmaGmmaWarpSpecializedILi7ENS5_IJNS4_1CILi1EEESB_SB_EEENS1_32KernelTmaWarpSpecializedPingpongEEENS5_IJNSA_ILi64EEESF_NSA_ILi128EEEEEENS_6half_tENS5_IJlSB_lEEESI_SJ_NS4_8TiledMMAINS4_8MMA_AtomIJNS4_4SM904GMMA25MMA_64x64x16_F32F16F16_SSILNSN_5MajorE0ELSP_0ELNSN_7ScaleInE1ELSQ_1EEEEEENS4_6LayoutISC_NS5_IJNSA_ILi0EEESU_SU_EEEEENS5_IJNS4_10UnderscoreESX_SX_EEEEENS4_13SM90_TMA_LOADENS4_14ComposedLayoutINS4_7SwizzleILi3ELi4ELi3EEENS4_18smem_ptr_flag_bitsILi16EEENST_INS5_IJNSA_ILi8EEESF_EEENS5_IJSF_SB_EEEEEEEvNS4_8identityES10_S1A_vS1B_EENS_8epilogue10collective6detail29Sm90TmaWarpSpecializedAdapterINS1E_15DefaultEpilogueISI_SJ_SJ_NS1D_6thread17LinearCombinationISI_Li1EffLNS1I_9ScaleType4KindE0ELNS_15FloatRoundStyleE2ESI_EENS1_15EpilogueDefaultEEEEEvvEEEEvNT_6ParamsE,@"STO_CUDA_ENTRY STV_DEFAULT"
_ZN7cutlass13device_kernelINS_4gemm6kernel13GemmUniversalIN4cute5tupleIJiiiiEEENS1_10collective13CollectiveMmaINS1_34MainloopSm90TmaGmmaWarpSpecializedILi7ENS5_IJNS4_1CILi1EEESB_SB_EEENS1_32KernelTmaWarpSpecializedPingpongEEENS5_IJNSA_ILi64EEESF_NSA_ILi128EEEEEENS_6half_tENS5_IJlSB_lEEESI_SJ_NS4_8TiledMMAINS4_8MMA_AtomIJNS4_4SM904GMMA25MMA_64x64x16_F32F16F16_SSILNSN_5MajorE0ELSP_0ELNSN_7ScaleInE1ELSQ_1EEEEEENS4_6LayoutISC_NS5_IJNSA_ILi0EEESU_SU_EEEEENS5_IJNS4_10UnderscoreESX_SX_EEEEENS4_13SM90_TMA_LOADENS4_14ComposedLayoutINS4_7SwizzleILi3ELi4ELi3EEENS4_18smem_ptr_flag_bitsILi16EEENST_INS5_IJNSA_ILi8EEESF_EEENS5_IJSF_SB_EEEEEEEvNS4_8identityES10_S1A_vS1B_EENS_8epilogue10collective6detail29Sm90TmaWarpSpecializedAdapterINS1E_15DefaultEpilogueISI_SJ_SJ_NS1D_6thread17LinearCombinationISI_Li1EffLNS1I_9ScaleType4KindE0ELNS_15FloatRoundStyleE2ESI_EENS1_15EpilogueDefaultEEEEEvvEEEEvNT_6ParamsE:
[----:B------:R-:W0:Y:S02]  /*0000*/  LDC R1, c[0x0][0x28] ;  /* 0x00000a00ff017b82 */ /* 0x000e240000000800 */
[----:B0-----:R-:W-:Y:S01]  /*0010*/  VIADD R1, R1, 0xfffffff8 ;  /* 0xfffffff801017836 */ /* 0x001fe20000000000 */
[----:B------:R-:W0:Y:S01]  /*0020*/  S2R R4, SR_TID.X ;  /* 0x0000000000047919 */ /* 0x000e220000002100 */
[----:B------:R-:W-:Y:S01]  /*0030*/  ELECT P0, URZ, PT ;  /* 0x00000000003f782f */ /* 0x000fe20003800000 */
[----:B------:R-:W-:Y:S01]  /*0040*/  BSSY B0, `(.L_x_0) ;  /* 0x000000f000007945 */ /* 0x000fe20003800000 */
[--C-:B0-----:R-:W-:Y:S02]  /*0050*/  SHF.R.U32.HI R0, RZ, 0x5, R4.reuse ;  /* 0x00000005ff007819 */ /* 0x101fe40000011604 */
[----:B------:R-:W-:-:S03]  /*0060*/  SHF.R.U32.HI R5, RZ, 0x7, R4 ;  /* 0x00000007ff057819 */ /* 0x000fc60000011604 */
[----:B------:R-:W0:Y:S04]  /*0070*/  SHFL.IDX PT, R2, R0, RZ, 0x1f ;  /* 0x00001fff00027589 */ /* 0x000e2800000e0000 */
[----:B------:R1:W2:Y:S01]  /*0080*/  SHFL.IDX PT, R7, R5, RZ, 0x1f ;  /* 0x00001fff05077589 */ /* 0x0002a200000e0000 */
[----:B0-----:R-:W-:-:S13]  /*0090*/  ISETP.NE.OR P0, PT, R2, RZ, !P0 ;  /* 0x000000ff0200720c */ /* 0x001fda0004705670 */
[----:B-12---:R-:W-:Y:S05]  /*00a0*/  @P0 BRA `(.L_x_1) ;  /* 0x0000000000200947 */ /* 0x006fea0003800000 */
[----:B------:R-:W-:Y:S02]  /*00b0*/  ULDC.64 UR4, c[0x0][0x198] ;  /* 0x0000660000047ab9 */ /* 0x000fe40000000a00 */
[----:B------:R-:W-:Y:S02]  /*00c0*/  UIADD3 UR6, UP0, UR4, 0xf0, URZ ;  /* 0x000000f004067890 */ /* 0x000fe4000ff1e03f */
[----:B------:R-:W-:Y:S02]  /*00d0*/  UIADD3 UR4, UP1, UR4, 0x1f0, URZ ;  /* 0x000001f004047890 */ /* 0x000fe4000ff3e03f */
[----:B------:R-:W-:Y:S02]  /*00e0*/  UIADD3.X UR7, URZ, UR5, URZ, UP0, !UPT ;  /* 0x000000053f077290 */ /* 0x000fe400087fe43f */
[----:B------:R-:W-:-:S07]  /*00f0*/  UIADD3.X UR5, URZ, UR5, URZ, UP1, !UPT ;  /* 0x000000053f057290 */ /* 0x000fce0008ffe43f */
[----:B------:R0:W-:Y:S02]  /*0100*/  UTMACCTL.PF [UR6] ;  /* 0x00000000060079b9 */ /* 0x0001e40008040000 */
[----:B------:R0:W-:Y:S02]  /*0110*/  UTMACCTL.PF [UR4] ;  /* 0x00000000040079b9 */ /* 0x0001e40008040000 */
[----:B0-----:R-:W-:Y:S01]  /*0120*/  NOP ;  /* 0x0000000000007918 */ /* 0x001fe20000000000 */
.L_x_1:
[----:B------:R-:W-:Y:S05]  /*0130*/  BSYNC B0 ;  /* 0x0000000000007941 */ /* 0x000fea0003800000 */
.L_x_0:
[----:B------:R-:W0:Y:S02]  /*0140*/  SHFL.IDX PT, R3, R0, RZ, 0x1f ;  /* 0x00001fff00037589 */ /* 0x000e2400000e0000 */
[----:B0-----:R-:W-:-:S13]  /*0150*/  ISETP.NE.AND P0, PT, R3, RZ, PT ;  /* 0x000000ff0300720c */ /* 0x001fda0003f05270 */
[----:B------:R-:W-:Y:S05]  /*0160*/  @P0 BRA `(.L_x_2) ;  /* 0x0000000000700947 */ /* 0x000fea0003800000 */
[----:B------:R-:W0:Y:S01]  /*0170*/  S2UR UR8, SR_CgaCtaId ;  /* 0x00000000000879c3 */ /* 0x000e220000008800 */
[----:B------:R-:W-:Y:S01]  /*0180*/  UMOV UR4, 0x400 ;  /* 0x0000040000047882 */ /* 0x000fe20000000000 */
[----:B------:R-:W-:Y:S01]  /*0190*/  UMOV UR5, 0x1 ;  /* 0x0000000100057882 */ /* 0x000fe20000000000 */
[----:B------:R-:W-:Y:S01]  /*01a0*/  UMOV UR6, 0x80 ;  /* 0x0000008000067882 */ /* 0x000fe20000000000 */
[----:B------:R-:W-:Y:S01]  /*01b0*/  ELECT P0, URZ, PT ;  /* 0x00000000003f782f */ /* 0x000fe20003800000 */
[----:B------:R-:W-:-:S04]  /*01c0*/  UIADD3 UR6, -UR6, 0x100000, URZ ;  /* 0x0010000006067890 */ /* 0x000fc8000fffe13f */
[----:B------:R-:W-:Y:S02]  /*01d0*/  USHF.L.U32 UR7, UR6, 0xb, URZ ;  /* 0x0000000b06077899 */ /* 0x000fe4000800063f */
[----:B------:R-:W-:Y:S02]  /*01e0*/  USHF.L.U32 UR6, UR6, 0x1, URZ ;  /* 0x0000000106067899 */ /* 0x000fe4000800063f */
[----:B0-----:R-:W-:Y:S02]  /*01f0*/  ULEA UR8, UR8, UR4, 0x18 ;  /* 0x0000000408087291 */ /* 0x001fe4000f8ec03f */
[----:B------:R-:W-:-:S04]  /*0200*/  UIADD3 UR4, -UR5, 0x100000, URZ ;  /* 0x0010000005047890 */ /* 0x000fc8000fffe13f */
[----:B------:R-:W-:Y:S02]  /*0210*/  USHF.L.U32 UR5, UR4, 0xb, URZ ;  /* 0x0000000b04057899 */ /* 0x000fe4000800063f */
[----:B------:R-:W-:Y:S01]  /*0220*/  USHF.L.U32 UR4, UR4, 0x1, URZ ;  /* 0x0000000104047899 */ /* 0x000fe2000800063f */
[----:B------:R-:W0:Y:S11]  /*0230*/  FENCE.VIEW.ASYNC.S ;  /* 0x00000000000073c6 */ /* 0x000e360000000000 */
[----:B0-----:R0:W1:Y:S01]  /*0240*/  SYNCS.EXCH.64 URZ, [UR8], UR4 ;  /* 0x00000004083f75b2 */ /* 0x0010620008000100 */
[----:B------:R0:W2:Y:S01]  /*0250*/  SYNCS.EXCH.64 URZ, [UR8+0x38], UR6 ;  /* 0x00003806083f75b2 */ /* 0x0000a20008000100 */
[----:B------:R0:W3:Y:S01]  /*0260*/  SYNCS.EXCH.64 URZ, [UR8+0x8], UR4 ;  /* 0x00000804083f75b2 */ /* 0x0000e20008000100 */
[----:B------:R0:W4:Y:S01]  /*0270*/  SYNCS.EXCH.64 URZ, [UR8+0x40], UR6 ;  /* 0x00004006083f75b2 */ /* 0x0001220008000100 */
[----:B------:R0:W0:Y:S01]  /*0280*/  SYNCS.EXCH.64 URZ, [UR8+0x10], UR4 ;  /* 0x00001004083f75b2 */ /* 0x0000220008000100 */
        /* <DEDUP_REMOVED lines=9> */
[----:B------:R-:W-:Y:S01]  /*0320*/  NOP ;  /* 0x0000000000007918 */ /* 0x000fe20000000000 */
.L_x_2:
[----:B------:R-:W5:Y:S01]  /*0330*/  SHFL.IDX PT, R6, R0, RZ, 0x1f ;  /* 0x00001fff00067589 */ /* 0x000f6200000e0000 */
[----:B------:R-:W-:Y:S01]  /*0340*/  ELECT P0, URZ, PT ;  /* 0x00000000003f782f */ /* 0x000fe20003800000 */
[----:B------:R-:W-:Y:S01]  /*0350*/  NOP ;  /* 0x0000000000007918 */ /* 0x000fe20000000000 */
[----:B------:R-:W-:Y:S01]  /*0360*/  ELECT P1, URZ, PT ;  /* 0x00000000003f782f */ /* 0x000fe20003820000 */
[----:B------:R-:W1:Y:S01]  /*0370*/  SHFL.IDX PT, R3, R0, RZ, 0x1f ;  /* 0x00001fff00037589 */ /* 0x000e6200000e0000 */
[----:B0-----:R-:W-:Y:S01]  /*0380*/  UMOV UR4, 0x20 ;  /* 0x0000002000047882 */ /* 0x001fe20000000000 */
[----:B------:R-:W-:Y:S01]  /*0390*/  UMOV UR11, 0x80 ;  /* 0x00000080000b7882 */ /* 0x000fe20000000000 */
[----:B------:R-:W-:Y:S01]  /*03a0*/  NOP ;  /* 0x0000000000007918 */ /* 0x000fe20000000000 */
[----:B------:R-:W0:Y:S01]  /*03b0*/  SHFL.IDX PT, R5, R5, RZ, 0x1f ;  /* 0x00001fff05057589 */ /* 0x000e2200000e0000 */
[C---:B------:R-:W-:Y:S01]  /*03c0*/  VIADD R31, R7.reuse, 0xffffffff ;  /* 0xffffffff071f7836 */ /* 0x040fe20000000000 */
[----:B------:R-:W-:Y:S01]  /*03d0*/  ULDC.64 UR36, c[0x0][0x208] ;  /* 0x0000820000247ab9 */ /* 0x000fe20000000a00 */
[----:B------:R-:W-:-:S03]  /*03e0*/  ISETP.NE.AND P2, PT, R7, RZ, PT ;  /* 0x000000ff0700720c */ /* 0x000fc60003f45270 */
[----:B------:R-:W-:Y:S02]  /*03f0*/  ISETP.GE.U32.AND P3, PT, R31, 0x2, PT ;  /* 0x000000021f00780c */ /* 0x000fe40003f66070 */
[----:B-----5:R-:W-:Y:S02]  /*0400*/  ISETP.NE.OR P0, PT, R6, RZ, !P0 ;  /* 0x000000ff0600720c */ /* 0x020fe40004705670 */
[----:B-1----:R-:W-:Y:S02]  /*0410*/  ISETP.NE.OR P1, PT, R3, RZ, !P1 ;  /* 0x000000ff0300720c */ /* 0x002fe40004f25670 */
[----:B------:R-:W-:Y:S02]  /*0420*/  SHF.R.S32.HI R3, RZ, 0x1f, R2 ;  /* 0x0000001fff037819 */ /* 0x000fe40000011402 */
[----:B0-----:R-:W-:Y:S02]  /*0430*/  R2UR UR43, R5 ;  /* 0x00000000052b72ca */ /* 0x001fe400000e0000 */
[----:B------:R-:W-:-:S05]  /*0440*/  LEA.HI R3, R3, R2, RZ, 0x2 ;  /* 0x0000000203037211 */ /* 0x000fca00078f10ff */
[----:B------:R-:W-:Y:S01]  /*0450*/  VOTEU.ALL UP0, P0 ;  /* 0x00000000003f7886 */ /* 0x000fe20000000000 */
[----:B------:R-:W-:Y:S01]  /*0460*/  LOP3.LUT R3, R3, 0xfffffffc, RZ, 0xc0, !PT ;  /* 0xfffffffc03037812 */ /* 0x000fe200078ec0ff */
[----:B------:R-:W-:-:S03]  /*0470*/  VOTEU.ALL UP1, P1 ;  /* 0x00000000003f7886 */ /* 0x000fc60000820000 */
[----:B------:R-:W0:Y:S01]  /*0480*/  @!UP0 S2UR UR7, SR_CgaCtaId ;  /* 0x00000000000789c3 */ /* 0x000e220000008800 */
[----:B------:R-:W-:Y:S01]  /*0490*/  @!UP0 UMOV UR6, 0x400 ;  /* 0x0000040000068882 */ /* 0x000fe20000000000 */
[----:B------:R-:W-:-:S04]  /*04a0*/  @!UP0 UIADD3 UR4, -UR4, 0x100000, URZ ;  /* 0x0010000004048890 */ /* 0x000fc8000fffe13f */
[----:B------:R-:W-:Y:S02]  /*04b0*/  @!UP0 USHF.L.U32 UR5, UR4, 0xb, URZ ;  /* 0x0000000b04058899 */ /* 0x000fe4000800063f */
[----:B------:R-:W-:Y:S01]  /*04c0*/  @!UP0 USHF.L.U32 UR4, UR4, 0x1, URZ ;  /* 0x0000000104048899 */ /* 0x000fe2000800063f */
[----:B------:R-:W-:Y:S01]  /*04d0*/  IMAD.IADD R14, R2, 0x1, -R3 ;  /* 0x00000001020e7824 */ /* 0x000fe200078e0a03 */
[----:B------:R-:W-:Y:S01]  /*04e0*/  @!UP1 UMOV UR9, 0x400 ;  /* 0x0000040000099882 */ /* 0x000fe20000000000 */
[----:B------:R-:W-:Y:S01]  /*04f0*/  VOTEU.ALL UP2, P1 ;  /* 0x00000000003f7886 */ /* 0x000fe20000840000 */
[----:B------:R-:W-:Y:S01]  /*0500*/  VOTEU.ALL UP3, P1 ;  /* 0x00000000003f7886 */ /* 0x000fe20000860000 */
[----:B------:R-:W-:Y:S01]  /*0510*/  VOTEU.ALL UP4, P1 ;  /* 0x00000000003f7886 */ /* 0x000fe20000880000 */
[----:B------:R-:W1:Y:S01]  /*0520*/  @!UP1 S2UR UR10, SR_CgaCtaId ;  /* 0x00000000000a99c3 */ /* 0x000e620000008800 */
[----:B------:R-:W-:Y:S01]  /*0530*/  VOTEU.ALL UP5, P1 ;  /* 0x00000000003f7886 */ /* 0x000fe200008a0000 */
[----:B------:R-:W-:-:S04]  /*0540*/  SHF.R.S32.HI R3, RZ, 0x1f, R4 ;  /* 0x0000001fff037819 */ /* 0x000fc80000011404 */
[----:B------:R-:W-:-:S04]  /*0550*/  LEA.HI R3, R3, R4, RZ, 0x7 ;  /* 0x0000000403037211 */ /* 0x000fc800078f38ff */
[----:B------:R-:W-:-:S05]  /*0560*/  LOP3.LUT R3, R3, 0xffffff80, RZ, 0xc0, !PT ;  /* 0xffffff8003037812 */ /* 0x000fca00078ec0ff */
[----:B------:R-:W-:Y:S01]  /*0570*/  IMAD.IADD R5, R4, 0x1, -R3 ;  /* 0x0000000104057824 */ /* 0x000fe200078e0a03 */
[----:B0-----:R-:W-:Y:S02]  /*0580*/  @!UP0 ULEA UR8, UR7, UR6, 0x18 ;  /* 0x0000000607088291 */ /* 0x001fe4000f8ec03f */
[----:B------:R-:W-:-:S04]  /*0590*/  @!UP1 UIADD3 UR6, -UR11, 0x100000, URZ ;  /* 0x001000000b069890 */ /* 0x000fc8000fffe13f */
[----:B------:R-:W-:Y:S02]  /*05a0*/  @!UP1 USHF.L.U32 UR7, UR6, 0xb, URZ ;  /* 0x0000000b06079899 */ /* 0x000fe4000800063f */
[----:B------:R-:W-:Y:S01]  /*05b0*/  @!UP1 USHF.L.U32 UR6, UR6, 0x1, URZ ;  /* 0x0000000106069899 */ /* 0x000fe2000800063f */
[----:B------:R-:W-:Y:S01]  /*05c0*/  VOTEU.ALL UP0, P0 ;  /* 0x00000000003f7886 */ /* 0x000fe20000000000 */
[----:B-1----:R-:W-:Y:S01]  /*05d0*/  @!UP1 ULEA UR9, UR10, UR9, 0x18 ;  /* 0x000000090a099291 */ /* 0x002fe2000f8ec03f */
[----:B------:R-:W-:Y:S02]  /*05e0*/  VOTEU.ALL UP1, P0 ;  /* 0x00000000003f7886 */ /* 0x000fe40000020000 */
[----:B------:R-:W-:Y:S01]  /*05f0*/  ULDC.64 UR10, c[0x0][0x598] ;  /* 0x00016600000a7ab9 */ /* 0x000fe20000000a00 */
[----:B------:R-:W-:Y:S01]  /*0600*/  ISETP.NE.AND P0, PT, R14, 0x3, PT ;  /* 0x000000030e00780c */ /* 0x000fe20003f05270 */
[----:B------:R-:W0:Y:S02]  /*0610*/  FENCE.VIEW.ASYNC.S ;  /* 0x00000000000073c6 */ /* 0x000e240000000000 */
[----:B0-----:R0:W2:Y:S01]  /*0620*/  @!UP0 SYNCS.EXCH.64 URZ, [UR8+0xa0], UR4 ;  /* 0x0000a004083f85b2 */ /* 0x0010a20008000100 */
[----:B------:R-:W-:-:S02]  /*0630*/  ISETP.NE.U32.AND P1, PT, RZ, UR10, PT ;  /* 0x0000000aff007c0c */ /* 0x000fc4000bf25070 */
[----:B------:R-:W-:Y:S02]  /*0640*/  ISETP.EQ.OR P0, PT, R14, RZ, !P0 ;  /* 0x000000ff0e00720c */ /* 0x000fe40004702670 */
[----:B------:R-:W-:Y:S02]  /*0650*/  ISETP.NE.AND.EX P1, PT, RZ, UR11, PT, P1 ;  /* 0x0000000bff007c0c */ /* 0x000fe4000bf25310 */
[----:B------:R-:W-:-:S04]  /*0660*/  ISETP.EQ.AND P0, PT, R7, RZ, P0 ;  /* 0x000000ff0700720c */ /* 0x000fc80000702270 */
[----:B------:R-:W-:-:S04]  /*0670*/  SEL R23, RZ, 0x1, !P0 ;  /* 0x00000001ff177807 */ /* 0x000fc80004000000 */
[----:B------:R-:W-:Y:S01]  /*0680*/  SEL R23, R23, 0x2, P3 ;  /* 0x0000000217177807 */ /* 0x000fe20001800000 */
[----:B------:R0:W2:Y:S01]  /*0690*/  @!UP1 SYNCS.EXCH.64 URZ, [UR8+0xa8], UR4 ;  /* 0x0000a804083f95b2 */ /* 0x0000a20008000100 */
[----:B------:R-:W-:Y:S01]  /*06a0*/  NOP ;  /* 0x0000000000007918 */ /* 0x000fe20000000000 */
[----:B------:R0:W2:Y:S01]  /*06b0*/  @!UP2 SYNCS.EXCH.64 URZ, [UR9+0x80], UR6 ;  /* 0x00008006093fa5b2 */ /* 0x0000a20008000100 */
[----:B------:R0:W2:Y:S01]  /*06c0*/  @!UP3 SYNCS.EXCH.64 URZ, [UR9+0x88], UR6 ;  /* 0x00008806093fb5b2 */ /* 0x0000a20008000100 */
[----:B------:R0:W2:Y:S01]  /*06d0*/  @!UP4 SYNCS.EXCH.64 URZ, [UR9+0x90], UR6 ;  /* 0x00009006093fc5b2 */ /* 0x0000a20008000100 */
[----:B------:R0:W2:Y:S01]  /*06e0*/  @!UP5 SYNCS.EXCH.64 URZ, [UR9+0x98], UR6 ;  /* 0x00009806093fd5b2 */ /* 0x0000a20008000100 */
[----:B------:R-:W-:Y:S01]  /*06f0*/  NOP ;  /* 0x0000000000007918 */ /* 0x000fe20000000000 */
[----:B--234-:R-:W-:Y:S06]  /*0700*/  BAR.SYNC.DEFER_BLOCKING 0x0 ;  /* 0x0000000000007b1d */ /* 0x01cfec0000010000 */
[----:B0-----:R-:W-:Y:S05]  /*0710*/  @!P1 BRA `(.L_x_3) ;  /* 0x00000000001c9947 */ /* 0x001fea0003800000 */
[----:B------:R-:W0:Y:S02]  /*0720*/  LDC.64 R2, c[0x0][0x598] ;  /* 0x00016600ff027b82 */ /* 0x000e240000000a00 */
[----:B0-----:R-:W2:Y:S02]  /*0730*/  LDG.E.64 R2, desc[UR36][R2.64] ;  /* 0x0000002402027981 */ /* 0x001ea4000c1e1b00 */
[----:B--2---:R-:W-:-:S04]  /*0740*/  ISETP.NE.U32.AND P0, PT, R2, RZ, PT ;  /* 0x000000ff0200720c */ /* 0x004fc80003f05070 */
[----:B------:R-:W-:-:S13]  /*0750*/  ISETP.NE.AND.EX P0, PT, R3, RZ, PT, P0 ;  /* 0x000000ff0300720c */ /* 0x000fda0003f05300 */
[----:B------:R-:W-:Y:S05]  /*0760*/  @!P0 BRA `(.L_x_3) ;  /* 0x0000000000088947 */ /* 0x000fea0003800000 */
[----:B------:R1:W5:Y:S01]  /*0770*/  LD.E R56, desc[UR36][R2.64] ;  /* 0x0000002402387980 */ /* 0x000362000c101900 */
[----:B------:R-:W-:Y:S05]  /*0780*/  BRA `(.L_x_4) ;  /* 0x0000000000247947 */ /* 0x000fea0003800000 */
.L_x_3:
[----:B------:R-:W-:Y:S02]  /*0790*/  ULDC.64 UR4, c[0x0][0x588] ;  /* 0x0001620000047ab9 */ /* 0x000fe40000000a00 */
[----:B------:R-:W-:-:S04]  /*07a0*/  ISETP.NE.U32.AND P0, PT, RZ, UR4, PT ;  /* 0x00000004ff007c0c */ /* 0x000fc8000bf05070 */
[----:B------:R-:W-:-:S13]  /*07b0*/  ISETP.NE.AND.EX P0, PT, RZ, UR5, PT, P0 ;  /* 0x00000005ff007c0c */ /* 0x000fda000bf05300 */
[----:B------:R-:W-:Y:S05]  /*07c0*/  @!P0 BRA `(.L_x_5) ;  /* 0x00000000000c8947 */ /* 0x000fea0003800000 */
[----:B------:R-:W0:Y:S02]  /*07d0*/  LDC.64 R56, c[0x0][0x588] ;  /* 0x00016200ff387b82 */ /* 0x000e240000000a00 */
[----:B0-----:R0:W5:Y:S01]  /*07e0*/  LDG.E R56, desc[UR36][R56.64] ;  /* 0x0000002438387981 */ /* 0x001162000c1e1900 */
[----:B------:R-:W-:Y:S05]  /*07f0*/  BRA `(.L_x_4) ;  /* 0x0000000000087947 */ /* 0x000fea0003800000 */
.L_x_5:
[----:B------:R-:W-:Y:S02]  /*0800*/  ULDC UR4, c[0x0][0x580] ;  /* 0x0001600000047ab9 */ /* 0x000fe40000000800 */
[----:B------:R-:W-:-:S07]  /*0810*/  IMAD.U32 R56, RZ, RZ, UR4 ;  /* 0x00000004ff387e24 */ /* 0x000fce000f8e00ff */
.L_x_4:
[----:B------:R-:W-:Y:S02]  /*0820*/  ULDC.64 UR4, c[0x0][0x5a0] ;  /* 0x0001680000047ab9 */ /* 0x000fe40000000a00 */
[----:B------:R-:W-:-:S04]  /*0830*/  ISETP.NE.U32.AND P0, PT, RZ, UR4, PT ;  /* 0x00000004ff007c0c */ /* 0x000fc8000bf05070 */
[----:B------:R-:W-:-:S13]  /*0840*/  ISETP.NE.AND.EX P0, PT, RZ, UR5, PT, P0 ;  /* 0x00000005ff007c0c */ /* 0x000fda000bf05300 */
[----:B------:R-:W-:Y:S05]  /*0850*/  @!P0 BRA `(.L_x_6) ;  /* 0x00000000001c8947 */ /* 0x000fea0003800000 */
[----:B-1----:R-:W1:Y:S02]  /*0860*/  LDC.64 R2, c[0x0][0x5a0] ;  /* 0x00016800ff027b82 */ /* 0x002e640000000a00 */
[----:B-1----:R-:W2:Y:S02]  /*0870*/  LDG.E.64 R2, desc[UR36][R2.64] ;  /* 0x0000002402027981 */ /* 0x002ea4000c1e1b00 */
[----:B--2---:R-:W-:-:S04]  /*0880*/  ISETP.NE.U32.AND P0, PT, R2, RZ, PT ;  /* 0x000000ff0200720c */ /* 0x004fc80003f05070 */
[----:B------:R-:W-:-:S13]  /*0890*/  ISETP.NE.AND.EX P0, PT, R3, RZ, PT, P0 ;  /* 0x000000ff0300720c */ /* 0x000fda0003f05300 */
[----:B------:R-:W-:Y:S05]  /*08a0*/  @!P0 BRA `(.L_x_6) ;  /* 0x0000000000088947 */ /* 0x000fea0003800000 */
[----:B0-----:R2:W5:Y:S01]  /*08b0*/  LD.E R57, desc[UR36][R2.64] ;  /* 0x0000002402397980 */ /* 0x001562000c101900 */
[----:B------:R-:W-:Y:S05]  /*08c0*/  BRA `(.L_x_7) ;  /* 0x0000000000247947 */ /* 0x000fea0003800000 */
.L_x_6:
[----:B------:R-:W-:Y:S02]  /*08d0*/  ULDC.64 UR4, c[0x0][0x590] ;  /* 0x0001640000047ab9 */ /* 0x000fe40000000a00 */
[----:B------:R-:W-:-:S04]  /*08e0*/  ISETP.NE.U32.AND P0, PT, RZ, UR4, PT ;  /* 0x00000004ff007c0c */ /* 0x000fc8000bf05070 */
[----:B------:R-:W-:-:S13]  /*08f0*/  ISETP.NE.AND.EX P0, PT, RZ, UR5, PT, P0 ;  /* 0x00000005ff007c0c */ /* 0x000fda000bf05300 */
[----:B------:R-:W-:Y:S05]  /*0900*/  @!P0 BRA `(.L_x_8) ;  /* 0x00000000000c8947 */ /* 0x000fea0003800000 */
[----:B-1----:R-:W0:Y:S02]  /*0910*/  LDC.64 R2, c[0x0][0x590] ;  /* 0x00016400ff027b82 */ /* 0x002e240000000a00 */
[----:B0-----:R0:W5:Y:S01]  /*0920*/  LDG.E R57, desc[UR36][R2.64] ;  /* 0x0000002402397981 */ /* 0x001162000c1e1900 */
[----:B------:R-:W-:Y:S05]  /*0930*/  BRA `(.L_x_7) ;  /* 0x0000000000087947 */ /* 0x000fea0003800000 */
.L_x_8:
[----:B------:R-:W-:Y:S02]  /*0940*/  ULDC UR4, c[0x0][0x584] ;  /* 0x0001610000047ab9 */ /* 0x000fe40000000800 */
[----:B0-----:R-:W-:-:S07]  /*0950*/  IMAD.U32 R57, RZ, RZ, UR4 ;  /* 0x00000004ff397e24 */ /* 0x001fce000f8e00ff */
.L_x_7:
[----:B012---:R-:W0:Y:S01]  /*0960*/  LDC R2, c[0x0][0x65c] ;  /* 0x00019700ff027b82 */ /* 0x007e220000000800 */
[----:B------:R-:W1:Y:S01]  /*0970*/  S2R R15, SR_CTAID.Y ;  /* 0x00000000000f7919 */ /* 0x000e620000002600 */
[----:B------:R-:W-:Y:S01]  /*0980*/  ULDC UR6, c[0x0][0x28c] ;  /* 0x0000a30000067ab9 */ /* 0x000fe20000000800 */
[----:B------:R-:W-:Y:S01]  /*0990*/  ISETP.NE.AND P0, PT, R7, 0x2, PT ;  /* 0x000000020700780c */ /* 0x000fe20003f05270 */
[----:B------:R-:W-:Y:S01]  /*09a0*/  UIADD3 UR6, UR6, 0x7f, URZ ;  /* 0x0000007f06067890 */ /* 0x000fe2000fffe03f */
[----:B------:R-:W2:Y:S01]  /*09b0*/  S2R R6, SR_CTAID.X ;  /* 0x0000000000067919 */ /* 0x000ea20000002500 */
[----:B------:R-:W-:Y:S01]  /*09c0*/  UMOV UR38, URZ ;  /* 0x0000003f00267c82 */ /* 0x000fe20008000000 */
[----:B------:R-:W-:Y:S01]  /*09d0*/  UMOV UR39, URZ ;  /* 0x0000003f00277c82 */ /* 0x000fe20008000000 */
[----:B------:R-:W-:Y:S01]  /*09e0*/  USHF.R.S32.HI UR7, URZ, 0x1f, UR6 ;  /* 0x0000001f3f077899 */ /* 0x000fe20008011406 */
[----:B------:R-:W-:-:S03]  /*09f0*/  ULDC.64 UR8, c[0x0][0x650] ;  /* 0x0001940000087ab9 */ /* 0x000fc60000000a00 */
[----:B------:R-:W-:-:S04]  /*0a00*/  ULEA.HI UR7, UR7, UR6, URZ, 0x7 ;  /* 0x0000000607077291 */ /* 0x000fc8000f8f383f */
[----:B------:R-:W-:Y:S01]  /*0a10*/  USHF.R.S32.HI UR40, URZ, 0x7, UR7 ;  /* 0x000000073f287899 */ /* 0x000fe20008011407 */
[----:B0-----:R-:W-:-:S13]  /*0a20*/  ISETP.NE.AND P1, PT, R2, 0x1, PT ;  /* 0x000000010200780c */ /* 0x001fda0003f25270 */
[----:B------:R-:W2:Y:S01]  /*0a30*/  @P1 LDC R17, c[0x0][0x10] ;  /* 0x00000400ff111b82 */ /* 0x000ea20000000800 */
[----:B-1----:R-:W-:Y:S02]  /*0a40*/  @P1 IMAD.MOV.U32 R8, RZ, RZ, R15 ;  /* 0x000000ffff081224 */ /* 0x002fe400078e000f */
[----:B------:R-:W-:Y:S02]  /*0a50*/  @P1 IMAD.MOV.U32 R9, RZ, RZ, RZ ;  /* 0x000000ffff091224 */ /* 0x000fe400078e00ff */
[----:B------:R-:W-:-:S03]  /*0a60*/  @P1 IMAD.MOV.U32 R7, RZ, RZ, RZ ;  /* 0x000000ffff071224 */ /* 0x000fc600078e00ff */
[----:B------:R-:W0:Y:S01]  /*0a70*/  @!P1 LDC R3, c[0x0][0xc] ;  /* 0x00000300ff039b82 */ /* 0x000e220000000800 */
[----:B------:R-:W-:Y:S01]  /*0a80*/  ULDC UR4, c[0x0][0xc] ;  /* 0x0000030000047ab9 */ /* 0x000fe20000000800 */
[----:B------:R-:W-:Y:S02]  /*0a90*/  ULDC UR5, c[0x0][0x10] ;  /* 0x0000040000057ab9 */ /* 0x000fe40000000800 */
[----:B------:R-:W-:-:S04]  /*0aa0*/  UIMAD.WIDE.U32 UR4, UR4, UR5, URZ ;  /* 0x00000005040472a5 */ /* 0x000fc8000f8e003f */
[----:B------:R-:W1:Y:S01]  /*0ab0*/  LDC R0, c[0x0][0x14] ;  /* 0x00000500ff007b82 */ /* 0x000e620000000800 */
[----:B--2---:R-:W-:-:S04]  /*0ac0*/  @P1 IMAD.WIDE.U32 R16, R6, R17, R8 ;  /* 0x0000001106101225 */ /* 0x004fc800078e0008 */
[----:B------:R-:W-:Y:S02]  /*0ad0*/  @P1 IMAD.IADD R17, R17, 0x1, R7 ;  /* 0x0000000111111824 */ /* 0x000fe400078e0207 */
[----:B------:R-:W-:Y:S02]  /*0ae0*/  IMAD.MOV.U32 R7, RZ, RZ, RZ ;  /* 0x000000ffff077224 */ /* 0x000fe400078e00ff */
[----:B0-----:R-:W-:-:S04]  /*0af0*/  @!P1 IMAD.WIDE.U32 R8, R3, R15, R6 ;  /* 0x0000000f03089225 */ /* 0x001fc800078e0006 */
[----:B------:R-:W-:Y:S02]  /*0b00*/  @!P1 IMAD.MOV.U32 R16, RZ, RZ, R8 ;  /* 0x000000ffff109224 */ /* 0x000fe400078e0008 */
[----:B-1----:R-:W-:-:S04]  /*0b10*/  IMAD.WIDE.U32 R10, R0, UR4, RZ ;  /* 0x00000004000a7c25 */ /* 0x002fc8000f8e00ff */
[----:B------:R-:W-:Y:S01]  /*0b20*/  IMAD R3, R0, UR5, RZ ;  /* 0x0000000500037c24 */ /* 0x000fe2000f8e02ff */
[----:B------:R0:W-:Y:S01]  /*0b30*/  STL.64 [R1], R10 ;  /* 0x0000000a01007387 */ /* 0x0001e20000100a00 */
[----:B------:R-:W-:Y:S02]  /*0b40*/  @!P1 IMAD.MOV.U32 R17, RZ, RZ, R9 ;  /* 0x000000ffff119224 */ /* 0x000fe400078e0009 */
[----:B------:R-:W-:Y:S01]  /*0b50*/  IMAD.IADD R0, R11, 0x1, R3 ;  /* 0x000000010b007824 */ /* 0x000fe200078e0203 */
[----:B------:R-:W-:Y:S06]  /*0b60*/  @P0 BRA `(.L_x_9) ;  /* 0x0000000000280947 */ /* 0x000fec0003800000 */
[----:B------:R-:W-:Y:S01]  /*0b70*/  UIMAD.WIDE.U32 UR4, UR40, 0x24924925, URZ ;  /* 0x24924925280478a5 */ /* 0x000fe2000f8e003f */
[----:B------:R-:W-:Y:S01]  /*0b80*/  IADD3 R16, P0, R16, R10, RZ ;  /* 0x0000000a10107210 */ /* 0x000fe20007f1e0ff */
[----:B------:R-:W-:Y:S02]  /*0b90*/  UISETP.GE.U32.AND UP0, UPT, UR40, 0x7, UPT ;  /* 0x000000072800788c */ /* 0x000fe4000bf06070 */
[----:B------:R-:W-:Y:S02]  /*0ba0*/  UIADD3 UR4, -UR5, UR40, URZ ;  /* 0x0000002805047290 */ /* 0x000fe4000fffe13f */
[----:B------:R-:W-:Y:S01]  /*0bb0*/  IMAD.X R17, R0, 0x1, R17, P0 ;  /* 0x0000000100117824 */ /* 0x000fe200000e0611 */
[----:B------:R-:W-:Y:S01]  /*0bc0*/  UMOV UR39, URZ ;  /* 0x0000003f00277c82 */ /* 0x000fe20008000000 */
[----:B------:R-:W-:-:S04]  /*0bd0*/  ULEA.HI UR4, UR4, UR5, URZ, 0x1f ;  /* 0x0000000504047291 */ /* 0x000fc8000f8ff83f */
[----:B------:R-:W-:-:S04]  /*0be0*/  USHF.R.U32.HI UR4, URZ, 0x2, UR4 ;  /* 0x000000023f047899 */ /* 0x000fc80008011604 */
[----:B------:R-:W-:Y:S02]  /*0bf0*/  @UP0 ULOP3.LUT UR39, UR4, 0x1, URZ, 0xc0, !UPT ;  /* 0x0000000104270892 */ /* 0x000fe4000f8ec03f */
[----:B------:R-:W-:-:S12]  /*0c00*/  UIMAD UR38, UR4, -0x7, UR40 ;  /* 0xfffffff9042678a4 */ /* 0x000fd8000f8e0228 */
.L_x_9:
[----:B------:R-:W-:Y:S01]  /*0c10*/  ISETP.GE.U32.AND P0, PT, R16, UR8, PT ;  /* 0x0000000810007c0c */ /* 0x000fe2000bf06070 */
[----:B------:R-:W-:Y:S01]  /*0c20*/  IMAD.MOV.U32 R22, RZ, RZ, -0x1 ;  /* 0xffffffffff167424 */ /* 0x000fe200078e00ff */
[----:B------:R-:W-:Y:S01]  /*0c30*/  PRMT R3, RZ, 0x7610, R3 ;  /* 0x00007610ff037816 */ /* 0x000fe20000000003 */
[----:B------:R-:W-:Y:S01]  /*0c40*/  IMAD.MOV.U32 R18, RZ, RZ, -0x1 ;  /* 0xffffffffff127424 */ /* 0x000fe200078e00ff */
[----:B------:R-:W-:Y:S01]  /*0c50*/  ISETP.GE.U32.AND.EX P0, PT, R17, UR9, PT, P0 ;  /* 0x0000000911007c0c */ /* 0x000fe2000bf06100 */
[----:B------:R-:W-:-:S12]  /*0c60*/  IMAD.MOV.U32 R19, RZ, RZ, -0x1 ;  /* 0xffffffffff137424 */ /* 0x000fd800078e00ff */
[----:B------:R-:W-:Y:S05]  /*0c70*/  @P0 BRA `(.L_x_10) ;  /* 0x0000000400580947 */ /* 0x000fea0003800000 */
[----:B------:R-:W1:Y:S01]  /*0c80*/  LDC.64 R20, c[0x0][0x628] ;  /* 0x00018a00ff147b82 */ /* 0x000e620000000a00 */
[----:B------:R-:W-:Y:S02]  /*0c90*/  IMAD.MOV.U32 R8, RZ, RZ, R16 ;  /* 0x000000ffff087224 */ /* 0x000fe400078e0010 */
[----:B------:R-:W-:-:S05]  /*0ca0*/  IMAD.MOV.U32 R9, RZ, RZ, R17 ;  /* 0x000000ffff097224 */ /* 0x000fca00078e0011 */
[----:B------:R-:W2:Y:S08]  /*0cb0*/  LDC R18, c[0x0][0x630] ;  /* 0x00018c00ff127b82 */ /* 0x000eb00000000800 */
[----:B------:R-:W3:Y:S01]  /*0cc0*/  LDC.64 R24, c[0x0][0x620] ;  /* 0x00018800ff187b82 */ /* 0x000ee20000000a00 */
[----:B-1----:R-:W-:-:S04]  /*0cd0*/  ISETP.NE.U32.AND P0, PT, R20, RZ, PT ;  /* 0x000000ff1400720c */ /* 0x002fc80003f05070 */
[----:B------:R-:W-:-:S13]  /*0ce0*/  ISETP.NE.AND.EX P0, PT, R21, RZ, PT, P0 ;  /* 0x000000ff1500720c */ /* 0x000fda0003f05300 */
[----:B--23--:R-:W-:Y:S05]  /*0cf0*/  @!P0 BRA `(.L_x_11) ;  /* 0x0000000000288947 */ /* 0x00cfea0003800000 */
[----:B------:R-:W1:Y:S02]  /*0d00*/  LDC R3, c[0x0][0x634] ;  /* 0x00018d00ff037b82 */ /* 0x000e640000000800 */
[----:B-1----:R-:W-:-:S05]  /*0d10*/  IADD3 R3, P0, R16, R3, RZ ;  /* 0x0000000310037210 */ /* 0x002fca0007f1e0ff */
[----:B------:R-:W-:-:S04]  /*0d20*/  IMAD.X R19, RZ, RZ, R17, P0 ;  /* 0x000000ffff137224 */ /* 0x000fc800000e0611 */
[----:B------:R-:W-:-:S04]  /*0d30*/  IMAD.WIDE.U32 R8, R19, R20, RZ ;  /* 0x0000001413087225 */ /* 0x000fc800078e00ff */
[----:B0-----:R-:W-:-:S04]  /*0d40*/  IMAD.WIDE.U32 R10, P0, R3, R21, R8 ;  /* 0x00000015030a7225 */ /* 0x001fc80007800008 */
[----:B------:R-:W-:-:S04]  /*0d50*/  IMAD.WIDE.U32 R8, R3, R20, RZ ;  /* 0x0000001403087225 */ /* 0x000fc800078e00ff */
[----:B------:R-:W-:Y:S01]  /*0d60*/  IMAD.X R13, RZ, RZ, RZ, P0 ;  /* 0x000000ffff0d7224 */ /* 0x000fe200000e06ff */
[----:B------:R-:W-:Y:S01]  /*0d70*/  IADD3 RZ, P0, R9, R10, RZ ;  /* 0x0000000a09ff7210 */ /* 0x000fe20007f1e0ff */
[----:B------:R-:W-:-:S04]  /*0d80*/  IMAD.MOV.U32 R12, RZ, RZ, R11 ;  /* 0x000000ffff0c7224 */ /* 0x000fc800078e000b */
[----:B------:R-:W-:-:S08]  /*0d90*/  IMAD.WIDE.U32.X R8, R19, R21, R12, P0 ;  /* 0x0000001513087225 */ /* 0x000fd000000e040c */
.L_x_11:
[-CC-:B------:R-:W-:Y:S01]  /*0da0*/  SHF.R.U64 R30, R8, R18.reuse, R9.reuse ;  /* 0x00000012081e7219 */ /* 0x180fe20000001209 */
[----:B------:R-:W1:Y:S01]  /*0db0*/  LDC R12, c[0x0][0x618] ;  /* 0x00018600ff0c7b82 */ /* 0x000e620000000800 */
[----:B------:R-:W-:Y:S01]  /*0dc0*/  SHF.R.U32.HI R7, RZ, R18, R9 ;  /* 0x00000012ff077219 */ /* 0x000fe20000011609 */
[----:B------:R-:W-:Y:S01]  /*0dd0*/  ULDC UR4, c[0x0][0x150] ;  /* 0x0000540000047ab9 */ /* 0x000fe20000000800 */
[----:B0-----:R-:W-:Y:S02]  /*0de0*/  IADD3 R11, P0, RZ, -R30, RZ ;  /* 0x8000001eff0b7210 */ /* 0x001fe40007f1e0ff */
[----:B------:R-:W-:-:S03]  /*0df0*/  I2FP.F32.U32 R3, R6 ;  /* 0x0000000600037245 */ /* 0x000fc60000201000 */
[----:B------:R-:W0:Y:S01]  /*0e00*/  LDC.64 R26, c[0x0][0x640] ;  /* 0x00019000ff1a7b82 */ /* 0x000e220000000a00 */
[----:B------:R-:W-:Y:S02]  /*0e10*/  IMAD.X R13, RZ, RZ, ~R7, P0 ;  /* 0x000000ffff0d7224 */ /* 0x000fe400000e0e07 */
[----:B------:R-:W-:Y:S01]  /*0e20*/  FMUL R3, R3, UR4 ;  /* 0x0000000403037c20 */ /* 0x000fe20008400000 */
[----:B------:R-:W-:Y:S01]  /*0e30*/  IMAD.WIDE.U32 R8, R11, R24, R16 ;  /* 0x000000180b087225 */ /* 0x000fe200078e0010 */
[----:B------:R-:W-:-:S03]  /*0e40*/  ULDC UR4, c[0x0][0x154] ;  /* 0x0000550000047ab9 */ /* 0x000fc60000000800 */
[----:B------:R-:W-:Y:S01]  /*0e50*/  IMAD R10, R13, R24, RZ ;  /* 0x000000180d0a7224 */ /* 0x000fe200078e02ff */
[----:B------:R-:W2:Y:S01]  /*0e60*/  LDC R7, c[0x0][0x144] ;  /* 0x00005100ff077b82 */ /* 0x000ea20000000800 */
[----:B------:R-:W3:Y:S02]  /*0e70*/  F2I.U32.TRUNC.NTZ R3, R3 ;  /* 0x0000000300037305 */ /* 0x000ee4000020f000 */
[----:B------:R-:W-:-:S04]  /*0e80*/  IMAD R11, R11, R25, R10 ;  /* 0x000000190b0b7224 */ /* 0x000fc800078e020a */
[----:B------:R-:W-:Y:S01]  /*0e90*/  IMAD.IADD R9, R9, 0x1, R11 ;  /* 0x0000000109097824 */ /* 0x000fe200078e020b */
[----:B------:R-:W4:Y:S01]  /*0ea0*/  LDC R18, c[0x0][0x608] ;  /* 0x00018200ff127b82 */ /* 0x000f220000000800 */
[----:B------:R-:W-:-:S03]  /*0eb0*/  IMAD.MOV.U32 R11, RZ, RZ, -0x1 ;  /* 0xffffffffff0b7424 */ /* 0x000fc600078e00ff */
[-C--:B-1----:R-:W-:Y:S02]  /*0ec0*/  SHF.R.U64 R22, R8, R12.reuse, R9 ;  /* 0x0000000c08167219 */ /* 0x082fe40000001209 */
[----:B------:R-:W-:Y:S02]  /*0ed0*/  I2FP.F32.U32 R8, R15 ;  /* 0x0000000f00087245 */ /* 0x000fe40000201000 */
[----:B------:R-:W1:Y:S01]  /*0ee0*/  LDC R24, c[0x0][0x658] ;  /* 0x00019600ff187b82 */ /* 0x000e620000000800 */
[----:B0-----:R-:W-:Y:S01]  /*0ef0*/  ISETP.NE.U32.AND P0, PT, R26, RZ, PT ;  /* 0x000000ff1a00720c */ /* 0x001fe20003f05070 */
[----:B---3--:R-:W-:Y:S01]  /*0f00*/  IMAD.MOV R10, RZ, RZ, -R3 ;  /* 0x000000ffff0a7224 */ /* 0x008fe200078e0a03 */
[----:B------:R-:W-:Y:S01]  /*0f10*/  SHF.R.U32.HI R9, RZ, R12, R9 ;  /* 0x0000000cff097219 */ /* 0x000fe20000011609 */
[----:B------:R-:W-:Y:S01]  /*0f20*/  FMUL R8, R8, UR4 ;  /* 0x0000000408087c20 */ /* 0x000fe20008400000 */
[----:B------:R-:W-:-:S03]  /*0f30*/  ISETP.NE.AND.EX P0, PT, R27, RZ, PT, P0 ;  /* 0x000000ff1b00720c */ /* 0x000fc60003f05300 */
[----:B------:R-:W0:Y:S01]  /*0f40*/  LDC R20, c[0x0][0x148] ;  /* 0x00005200ff147b82 */ /* 0x000e220000000800 */
[----:B--2---:R-:W-:-:S07]  /*0f50*/  IMAD R3, R7, R10, R6 ;  /* 0x0000000a07037224 */ /* 0x004fce00078e0206 */
[----:B------:R-:W2:Y:S01]  /*0f60*/  LDC R21, c[0x0][0x600] ;  /* 0x00018000ff157b82 */ /* 0x000ea20000000800 */
[-CC-:B----4-:R-:W-:Y:S02]  /*0f70*/  SHF.R.U64 R32, R22, R18.reuse, R9.reuse ;  /* 0x0000001216207219 */ /* 0x190fe40000001209 */
[----:B------:R-:W-:Y:S01]  /*0f80*/  SHF.R.U32.HI R7, RZ, R18, R9 ;  /* 0x00000012ff077219 */ /* 0x000fe20000011609 */
[----:B------:R-:W-:Y:S01]  /*0f90*/  IMAD.MOV.U32 R9, RZ, RZ, 0x1 ;  /* 0x00000001ff097424 */ /* 0x000fe200078e00ff */
[----:B------:R3:W4:Y:S03]  /*0fa0*/  F2I.U32.TRUNC.NTZ R18, R8 ;  /* 0x0000000800127305 */ /* 0x000726000020f000 */
[----:B------:R-:W0:Y:S01]  /*0fb0*/  LDC R25, c[0x0][0x648] ;  /* 0x00019200ff197b82 */ /* 0x000e220000000800 */
[-C--:B-1----:R-:W-:Y:S02]  /*0fc0*/  SHF.L.U32 R6, R11, R24.reuse, RZ ;  /* 0x000000180b067219 */ /* 0x082fe400000006ff */
[----:B------:R-:W-:-:S02]  /*0fd0*/  SHF.R.U64 R34, R32, R24, R7 ;  /* 0x0000001820227219 */ /* 0x000fc40000001207 */
[----:B------:R-:W-:Y:S02]  /*0fe0*/  LOP3.LUT R13, RZ, R6, RZ, 0x33, !PT ;  /* 0x00000006ff0d7212 */ /* 0x000fe400078e33ff */
[-C--:B------:R-:W-:Y:S01]  /*0ff0*/  SHF.R.U32.HI R7, RZ, R24.reuse, R7 ;  /* 0x00000018ff077219 */ /* 0x080fe20000011607 */
[----:B------:R-:W1:Y:S01]  /*1000*/  LDC R29, c[0x0][0x638] ;  /* 0x00018e00ff1d7b82 */ /* 0x000e620000000800 */
[----:B------:R-:W-:Y:S01]  /*1010*/  SHF.L.U32 R12, R9, R24, RZ ;  /* 0x00000018090c7219 */ /* 0x000fe200000006ff */
[----:B------:R-:W-:-:S06]  /*1020*/  IMAD.MOV.U32 R6, RZ, RZ, R34 ;  /* 0x000000ffff067224 */ /* 0x000fcc00078e0022 */
[----:B------:R-:W0:Y:S01]  /*1030*/  LDC R28, c[0x0][0x610] ;  /* 0x00018400ff1c7b82 */ /* 0x000e220000000800 */
[----:B---34-:R-:W-:Y:S05]  /*1040*/  @!P0 BRA `(.L_x_12) ;  /* 0x0000000000288947 */ /* 0x018fea0003800000 */
[----:B------:R-:W3:Y:S02]  /*1050*/  LDC R11, c[0x0][0x64c] ;  /* 0x00019300ff0b7b82 */ /* 0x000ee40000000800 */
[----:B---3--:R-:W-:-:S05]  /*1060*/  IADD3 R11, P0, R34, R11, RZ ;  /* 0x0000000b220b7210 */ /* 0x008fca0007f1e0ff */
[----:B------:R-:W-:-:S04]  /*1070*/  IMAD.X R19, RZ, RZ, R7, P0 ;  /* 0x000000ffff137224 */ /* 0x000fc800000e0607 */
[----:B------:R-:W-:-:S04]  /*1080*/  IMAD.WIDE.U32 R6, R19, R26, RZ ;  /* 0x0000001a13067225 */ /* 0x000fc800078e00ff */
[----:B------:R-:W-:-:S04]  /*1090*/  IMAD.WIDE.U32 R8, P0, R11, R27, R6 ;  /* 0x0000001b0b087225 */ /* 0x000fc80007800006 */
[----:B------:R-:W-:-:S04]  /*10a0*/  IMAD.WIDE.U32 R6, R11, R26, RZ ;  /* 0x0000001a0b067225 */ /* 0x000fc800078e00ff */
[----:B------:R-:W-:Y:S01]  /*10b0*/  IMAD.X R11, RZ, RZ, RZ, P0 ;  /* 0x000000ffff0b7224 */ /* 0x000fe200000e06ff */
[----:B------:R-:W-:Y:S01]  /*10c0*/  IADD3 RZ, P0, R7, R8, RZ ;  /* 0x0000000807ff7210 */ /* 0x000fe20007f1e0ff */
[----:B------:R-:W-:-:S04]  /*10d0*/  IMAD.MOV.U32 R10, RZ, RZ, R9 ;  /* 0x000000ffff0a7224 */ /* 0x000fc800078e0009 */
[----:B------:R-:W-:-:S08]  /*10e0*/  IMAD.WIDE.U32.X R6, R19, R27, R10, P0 ;  /* 0x0000001b13067225 */ /* 0x000fd000000e040a */
.L_x_12:
[----:B0-----:R-:W-:Y:S01]  /*10f0*/  SHF.R.U64 R6, R6, R25, R7 ;  /* 0x0000001906067219 */ /* 0x001fe20000001207 */
[----:B--2---:R-:W-:Y:S01]  /*1100*/  VIADD R7, R21, 0xffffffff ;  /* 0xffffffff15077836 */ /* 0x004fe20000000000 */
[----:B------:R-:W-:Y:S01]  /*1110*/  LOP3.LUT R13, R32, R13, RZ, 0xc0, !PT ;  /* 0x0000000d200d7212 */ /* 0x000fe200078ec0ff */
[----:B------:R-:W-:Y:S02]  /*1120*/  IMAD.MOV R18, RZ, RZ, -R18 ;  /* 0x000000ffff127224 */ /* 0x000fe400078e0a12 */
[----:B------:R-:W-:Y:S01]  /*1130*/  IMAD.MOV R8, RZ, RZ, -R6 ;  /* 0x000000ffff087224 */ /* 0x000fe200078e0a06 */
[----:B------:R-:W-:Y:S01]  /*1140*/  LOP3.LUT R7, R22, R7, RZ, 0xc0, !PT ;  /* 0x0000000716077212 */ /* 0x000fe200078ec0ff */
[----:B------:R-:W-:Y:S02]  /*1150*/  IMAD R12, R12, R6, R13 ;  /* 0x000000060c0c7224 */ /* 0x000fe400078e020d */
[----:B------:R-:W-:Y:S02]  /*1160*/  @P1 IMAD R3, R20, R18, R15 ;  /* 0x0000001214031224 */ /* 0x000fe400078e020f */
[----:B-1----:R-:W-:-:S02]  /*1170*/  IMAD R6, R8, R29, R34 ;  /* 0x0000001d08067224 */ /* 0x002fc400078e0222 */
[----:B------:R-:W-:Y:S02]  /*1180*/  IMAD R22, R12, R28, R3 ;  /* 0x0000001c0c167224 */ /* 0x000fe400078e0203 */
[----:B------:R-:W-:Y:S02]  /*1190*/  IMAD R7, R6, R21, R7 ;  /* 0x0000001506077224 */ /* 0x000fe400078e0207 */
[----:B------:R-:W-:Y:S02]  /*11a0*/  IMAD.MOV.U32 R3, RZ, RZ, 0x1 ;  /* 0x00000001ff037424 */ /* 0x000fe400078e00ff */
[----:B------:R-:W-:Y:S01]  /*11b0*/  IMAD.MOV.U32 R19, RZ, RZ, R30 ;  /* 0x000000ffff137224 */ /* 0x000fe200078e001e */
[----:B------:R-:W-:Y:S02]  /*11c0*/  SEL R18, R7, R22, !P1 ;  /* 0x0000001607127207 */ /* 0x000fe40004800000 */
[----:B------:R-:W-:-:S07]  /*11d0*/  SEL R22, R22, R7, !P1 ;  /* 0x0000000716167207 */ /* 0x000fce0004800000 */
.L_x_10:
[----:B------:R-:W-:Y:S05]  /*11e0*/  @!P2 BRA `(.L_x_13) ;  /* 0x0000003800e4a947 */ /* 0x000fea0003800000 */
[----:B------:R-:W-:-:S13]  /*11f0*/  ISETP.GT.U32.AND P0, PT, R31, 0x1, PT ;  /* 0x000000011f00780c */ /* 0x000fda0003f04070 */
[----:B------:R-:W-:Y:S05]  /*1200*/  @P0 EXIT ;  /* 0x000000000000094d */ /* 0x000fea0003800000 */
.L_x_14:
[----:B------:R-:W-:-:S08]  /*1210*/  NOP ;  /* 0x0000000000007918 */ /* 0x000fd00000000000 */
[----:B------:R-:W1:Y:S02]  /*1220*/  USETMAXREG.TRY_ALLOC.CTAPOOL UP0, 0xe8 ;  /* 0x000000e8000079c8 */ /* 0x000e640008000600 */
[----:B-1----:R-:W-:-:S13]  /*1230*/  PLOP3.LUT P0, PT, PT, PT, UP0, 0x80, 0x0 ;  /* 0x000000000000781c */ /* 0x002fda0003f0f008 */
[----:B------:R-:W-:Y:S05]  /*1240*/  @!P0 BRA `(.L_x_14) ;  /* 0xfffffffc00f08947 */ /* 0x000fea000383ffff */
[----:B------:R-:W-:-:S13]  /*1250*/  LOP3.LUT P0, RZ, R3, 0xff, RZ, 0xc0, !PT ;  /* 0x000000ff03ff7812 */ /* 0x000fda000780c0ff */
[----:B------:R-:W-:Y:S05]  /*1260*/  @!P0 EXIT ;  /* 0x000000000000894d */ /* 0x000fea0003800000 */
[----:B------:R-:W2:Y:S01]  /*1270*/  LDL.64 R8, [R1] ;  /* 0x0000000001087983 */ /* 0x000ea20000100a00 */
[----:B------:R-:W-:Y:S01]  /*1280*/  SHF.R.S32.HI R4, RZ, 0x1f, R5 ;  /* 0x0000001fff047819 */ /* 0x000fe20000011405 */
[----:B------:R-:W1:Y:S01]  /*1290*/  S2UR UR4, SR_CgaCtaId ;  /* 0x00000000000479c3 */ /* 0x000e620000008800 */
[----:B------:R-:W-:Y:S01]  /*12a0*/  UMOV UR41, 0x400 ;  /* 0x0000040000297882 */ /* 0x000fe20000000000 */
[----:B------:R-:W-:Y:S01]  /*12b0*/  UISETP.LT.AND UP0, UPT, UR40, 0x1, UPT ;  /* 0x000000012800788c */ /* 0x000fe2000bf01270 */
[CC--:B------:R-:W-:Y:S01]  /*12c0*/  LEA.HI R3, R4.reuse, R5.reuse, RZ, 0x2 ;  /* 0x0000000504037211 */ /* 0x0c0fe200078f10ff */
[----:B------:R-:W-:Y:S01]  /*12d0*/  UIADD3 UR5, UR43, -0x1, URZ ;  /* 0xffffffff2b057890 */ /* 0x000fe2000fffe03f */
[----:B------:R-:W-:Y:S01]  /*12e0*/  LEA.HI R4, R4, R5, RZ, 0x5 ;  /* 0x0000000504047211 */ /* 0x000fe200078f28ff */
[----:B------:R-:W-:Y:S01]  /*12f0*/  USEL UR42, UR40, 0x1, UP0 ;  /* 0x00000001282a7887 */ /* 0x000fe20008000000 */
[--C-:B------:R-:W-:Y:S01]  /*1300*/  SHF.R.S32.HI R58, RZ, 0x2, R3.reuse ;  /* 0x00000002ff3a7819 */ /* 0x100fe20000011403 */
[----:B------:R-:W3:Y:S01]  /*1310*/  LDC R64, c[0x0][0x658] ;  /* 0x00019600ff407b82 */ /* 0x000ee20000000800 */
[----:B------:R-:W-:Y:S01]  /*1320*/  SHF.R.S32.HI R7, RZ, 0x1f, R3 ;  /* 0x0000001fff077819 */ /* 0x000fe20000011403 */
[----:B------:R-:W-:Y:S01]  /*1330*/  UISETP.NE.AND UP0, UPT, UR5, URZ, UPT ;  /* 0x0000003f0500728c */ /* 0x000fe2000bf05270 */
[----:B------:R-:W-:Y:S01]  /*1340*/  LOP3.LUT R6, R3, 0xfffffffc, RZ, 0xc0, !PT ;  /* 0xfffffffc03067812 */ /* 0x000fe200078ec0ff */
[----:B------:R-:W-:Y:S01]  /*1350*/  ULDC UR8, c[0x0][0x284] ;  /* 0x0000a10000087ab9 */ /* 0x000fe20000000800 */
[----:B------:R-:W-:Y:S01]  /*1360*/  LEA.HI R7, R7, R58, RZ, 0x3 ;  /* 0x0000003a07077211 */ /* 0x000fe200078f18ff */
[----:B------:R-:W-:Y:S01]  /*1370*/  USEL UR7, URZ, 0x1, UP0 ;  /* 0x000000013f077887 */ /* 0x000fe20008000000 */
[----:B------:R-:W-:Y:S01]  /*1380*/  SHF.R.S32.HI R3, RZ, 0x5, R4 ;  /* 0x00000005ff037819 */ /* 0x000fe20000011404 */
[----:B------:R-:W4:Y:S01]  /*1390*/  LDC.64 R62, c[0x0][0x5c8] ;  /* 0x00017200ff3e7b82 */ /* 0x000f220000000a00 */
[----:B------:R-:W-:Y:S01]  /*13a0*/  LOP3.LUT R7, R7, 0xfffffff8, RZ, 0xc0, !PT ;  /* 0xfffffff807077812 */ /* 0x000fe200078ec0ff */
[----:B------:R-:W-:Y:S01]  /*13b0*/  IMAD.IADD R6, R5, 0x1, -R6 ;  /* 0x0000000105067824 */ /* 0x000fe200078e0a06 */
[----:B------:R-:W-:Y:S01]  /*13c0*/  LOP3.LUT R72, R23, 0x1, RZ, 0xfc, !PT ;  /* 0x0000000117487812 */ /* 0x000fe200078efcff */
[----:B------:R-:W-:Y:S01]  /*13d0*/  IMAD.MOV.U32 R5, RZ, RZ, 0x1 ;  /* 0x00000001ff057424 */ /* 0x000fe200078e00ff */
[----:B------:R-:W-:Y:S01]  /*13e0*/  USHF.L.U32 UR47, UR40, 0x1, URZ ;  /* 0x00000001282f7899 */ /* 0x000fe2000800063f */
[----:B------:R-:W-:Y:S01]  /*13f0*/  IMAD.IADD R58, R58, 0x1, -R7 ;  /* 0x000000013a3a7824 */ /* 0x000fe200078e0a07 */
[----:B------:R-:W-:Y:S01]  /*1400*/  UIADD3 UR42, -UR42, UR40, URZ ;  /* 0x000000282a2a7290 */ /* 0x000fe2000fffe13f */
[----:B------:R-:W0:Y:S01]  /*1410*/  LDC R65, c[0x0][0x288] ;  /* 0x0000a200ff417b82 */ /* 0x000e220000000800 */
[----:B-1----:R-:W-:Y:S01]  /*1420*/  ULEA UR41, UR4, UR41, 0x18 ;  /* 0x0000002904297291 */ /* 0x002fe2000f8ec03f */
[C-C-:B------:R-:W-:Y:S01]  /*1430*/  IMAD R69, R3.reuse, -0x10, -R58.reuse ;  /* 0xfffffff003457824 */ /* 0x140fe200078e0a3a */
[--C-:B------:R-:W-:Y:S01]  /*1440*/  SHF.R.S32.HI R59, RZ, 0x1f, R58.reuse ;  /* 0x0000001fff3b7819 */ /* 0x100fe2000001143a */
[----:B------:R-:W-:Y:S01]  /*1450*/  USHF.L.U32 UR4, UR5, 0x3, URZ ;  /* 0x0000000305047899 */ /* 0x000fe2000800063f */
[----:B------:R-:W-:Y:S01]  /*1460*/  IMAD.SHL.U32 R60, R6, 0x2, RZ ;  /* 0x00000002063c7824 */ /* 0x000fe200078e00ff */
[----:B------:R-:W-:Y:S01]  /*1470*/  UIADD3 UR5, UR41, 0x180, URZ ;  /* 0x0000018029057890 */ /* 0x000fe2000fffe03f */
[----:B------:R-:W-:Y:S01]  /*1480*/  IMAD.U32 R73, RZ, RZ, UR7 ;  /* 0x00000007ff497e24 */ /* 0x000fe2000f8e00ff */
[----:B------:R-:W1:Y:S01]  /*1490*/  LDC R67, c[0x0][0x600] ;  /* 0x00018000ff437b82 */ /* 0x000e620000000800 */
[----:B------:R-:W-:Y:S01]  /*14a0*/  IMAD.WIDE R58, R3, 0x10, R58 ;  /* 0x00000010033a7825 */ /* 0x000fe200078e023a */
[----:B------:R-:W-:Y:S01]  /*14b0*/  UIADD3 UR6, UR41, 0x1c180, URZ ;  /* 0x0001c18029067890 */ /* 0x000fe2000fffe03f */
[----:B------:R-:W-:Y:S01]  /*14c0*/  SHF.R.S32.HI R61, RZ, 0x1f, R60 ;  /* 0x0000001fff3d7819 */ /* 0x000fe2000001143c */
[----:B------:R-:W-:Y:S01]  /*14d0*/  USHF.R.U32.HI UR5, URZ, 0x4, UR5 ;  /* 0x000000043f057899 */ /* 0x000fe20008011605 */
[----:B------:R-:W-:Y:S01]  /*14e0*/  IMAD.MOV.U32 R3, RZ, RZ, -0x1 ;  /* 0xffffffffff037424 */ /* 0x000fe200078e00ff */
[----:B------:R-:W-:Y:S01]  /*14f0*/  USHF.R.U32.HI UR6, URZ, 0x4, UR6 ;  /* 0x000000043f067899 */ /* 0x000fe20008011606 */
[----:B------:R-:W-:Y:S01]  /*1500*/  VIADD R69, R69, UR8 ;  /* 0x0000000845457c36 */ /* 0x000fe20008000000 */
[----:B------:R-:W-:Y:S01]  /*1510*/  UIADD3 UR48, UR41, 0x80, URZ ;  /* 0x0000008029307890 */ /* 0x000fe2000fffe03f */
[C---:B----4-:R-:W-:Y:S01]  /*1520*/  SHF.L.U64.HI R63, R62.reuse, 0x3, R63 ;  /* 0x000000033e3f7819 */ /* 0x050fe2000001023f */
[----:B------:R-:W-:Y:S01]  /*1530*/  ULOP3.LUT UR4, UR4, 0x8, URZ, 0xc0, !UPT ;  /* 0x0000000804047892 */ /* 0x000fe2000f8ec03f */
[-C--:B---3--:R-:W-:Y:S01]  /*1540*/  SHF.L.U32 R3, R3, R64.reuse, RZ ;  /* 0x0000004003037219 */ /* 0x088fe200000006ff */
[----:B------:R-:W-:Y:S01]  /*1550*/  ULOP3.LUT UR5, UR5, 0x3fff, URZ, 0xc0, !UPT ;  /* 0x00003fff05057892 */ /* 0x000fe2000f8ec03f */
[----:B------:R-:W-:Y:S01]  /*1560*/  SHF.L.U32 R64, R5, R64, RZ ;  /* 0x0000004005407219 */ /* 0x000fe200000006ff */
[----:B------:R-:W-:Y:S01]  /*1570*/  ULOP3.LUT UR6, UR6, 0x3fff, URZ, 0xc0, !UPT ;  /* 0x00003fff06067892 */ /* 0x000fe2000f8ec03f */
[----:B------:R-:W-:Y:S01]  /*1580*/  IMAD.SHL.U32 R62, R62, 0x8, RZ ;  /* 0x000000083e3e7824 */ /* 0x000fe200078e00ff */
[----:B------:R-:W-:Y:S01]  /*1590*/  LOP3.LUT R68, RZ, R3, RZ, 0x33, !PT ;  /* 0x00000003ff447212 */ /* 0x000fe200078e33ff */
[----:B0-----:R-:W-:Y:S01]  /*15a0*/  IMAD R65, R6, -0x2, R65 ;  /* 0xfffffffe06417824 */ /* 0x001fe200078e0241 */
[----:B------:R-:W-:-:S02]  /*15b0*/  ULEA UR43, UR43, UR48, 0x3 ;  /* 0x000000302b2b7291 */ /* 0x000fc4000f8e183f */
[----:B------:R-:W-:Y:S02]  /*15c0*/  ULOP3.LUT UR49, UR4, 0x8, URZ, 0x3c, !UPT ;  /* 0x0000000804317892 */ /* 0x000fe4000f8e3c3f */
[----:B------:R-:W-:Y:S01]  /*15d0*/  ULOP3.LUT UR44, UR4, 0x18, URZ, 0x3c, !UPT ;  /* 0x00000018042c7892 */ /* 0x000fe2000f8e3c3f */
[----:B-1----:R-:W-:Y:S01]  /*15e0*/  VIADD R67, R67, 0xffffffff ;  /* 0xffffffff43437836 */ /* 0x002fe20000000000 */
[----:B------:R-:W-:Y:S02]  /*15f0*/  ULOP3.LUT UR45, UR5, 0x10000, URZ, 0xfc, !UPT ;  /* 0x00010000052d7892 */ /* 0x000fe4000f8efc3f */
[----:B------:R-:W-:Y:S01]  /*1600*/  ULOP3.LUT UR46, UR6, 0x10000, URZ, 0xfc, !UPT ;  /* 0x00010000062e7892 */ /* 0x000fe2000f8efc3f */
[----:B--2---:R-:W-:-:S11]  /*1610*/  SHF.L.U64.HI R66, R8, 0x1, R0 ;  /* 0x0000000108427819 */ /* 0x004fd60000010200 */
.L_x_98:
[----:B------:R-:W-:-:S04]  /*1620*/  SHF.L.U32 R0, R73, 0x1f, RZ ;  /* 0x0000001f49007819 */ /* 0x000fc800000006ff */
[----:B------:R-:W0:Y:S02]  /*1630*/  SYNCS.PHASECHK.TRANS64.TRYWAIT P0, [UR43+-0x8], R0 ;  /* 0xfffff800ff0075a7 */ /* 0x000e24000800016b */
[----:B01-34-:R-:W-:Y:S05]  /*1640*/  @!P0 BRA `(.L_x_15) ;  /* 0x0000004800508947 */ /* 0x01bfea0003800000 */
.L_x_123:
[----:B------:R-:W-:Y:S02]  /*1650*/  ULDC UR4, c[0x0][0x28c] ;  /* 0x0000a30000047ab9 */ /* 0x000fe40000000800 */
[----:B------:R-:W-:-:S13]  /*1660*/  ISETP.LT.AND P0, PT, RZ, UR4, PT ;  /* 0x00000004ff007c0c */ /* 0x000fda000bf01270 */
[----:B------:R-:W-:Y:S05]  /*1670*/  @P0 BRA `(.L_x_16) ;  /* 0x0000000000400947 */ /* 0x000fea0003800000 */
[----:B0-----:R-:W-:Y:S01]  /*1680*/  MOV R0, 0x0 ;  /* 0x0000000000007802 */ /* 0x001fe20000000f00 */
[----:B------:R-:W-:Y:S01]  /*1690*/  ULDC.64 UR4, c[0x4][0x68] ;  /* 0x01001a0000047ab9 */ /* 0x000fe20000000a00 */
[----:B------:R-:W-:Y:S01]  /*16a0*/  ULDC.64 UR6, c[0x4][0x8] ;  /* 0x0100020000067ab9 */ /* 0x000fe20000000a00 */
[----:B------:R-:W-:Y:S01]  /*16b0*/  IMAD.U32 R4, RZ, RZ, UR4 ;  /* 0x00000004ff047e24 */ /* 0x000fe2000f8e00ff */
[----:B------:R0:W1:Y:S01]  /*16c0*/  LDC.64 R14, c[0x4][R0] ;  /* 0x01000000000e7b82 */ /* 0x0000620000000a00 */
[----:B------:R-:W-:Y:S01]  /*16d0*/  IMAD.U32 R5, RZ, RZ, UR5 ;  /* 0x00000005ff057e24 */ /* 0x000fe2000f8e00ff */
[----:B------:R-:W-:Y:S01]  /*16e0*/  ULDC.64 UR4, c[0x4][0x70] ;  /* 0x01001c0000047ab9 */ /* 0x000fe20000000a00 */
[----:B------:R-:W-:Y:S02]  /*16f0*/  IMAD.U32 R10, RZ, RZ, UR6 ;  /* 0x00000006ff0a7e24 */ /* 0x000fe4000f8e00ff */
[----:B------:R-:W-:Y:S02]  /*1700*/  IMAD.U32 R6, RZ, RZ, UR4 ;  /* 0x00000004ff067e24 */ /* 0x000fe4000f8e00ff */
[----:B------:R-:W-:-:S02]  /*1710*/  IMAD.U32 R7, RZ, RZ, UR5 ;  /* 0x00000005ff077e24 */ /* 0x000fc4000f8e00ff */
[----:B------:R-:W-:Y:S02]  /*1720*/  IMAD.U32 R11, RZ, RZ, UR7 ;  /* 0x00000007ff0b7e24 */ /* 0x000fe4000f8e00ff */
[----:B------:R-:W-:Y:S02]  /*1730*/  IMAD.MOV.U32 R8, RZ, RZ, 0x1e1 ;  /* 0x000001e1ff087424 */ /* 0x000fe400078e00ff */
[----:B------:R-:W-:Y:S02]  /*1740*/  IMAD.MOV.U32 R12, RZ, RZ, 0x1 ;  /* 0x00000001ff0c7424 */ /* 0x000fe400078e00ff */
[----:B0-----:R-:W-:-:S07]  /*1750*/  IMAD.MOV.U32 R13, RZ, RZ, RZ ;  /* 0x000000ffff0d7224 */ /* 0x001fce00078e00ff */
[----:B------:R-:W-:-:S07]  /*1760*/  LEPC R20, `(.L_x_16) ;  /* 0x000000001014794e */ /* 0x000fce0000000000 */
[----:B-1---5:R-:W-:Y:S05]  /*1770*/  CALL.ABS.NOINC R14 ;  /* 0x000000000e007343 */ /* 0x022fea0003c00000 */
.L_x_16:
[----:B------:R-:W-:-:S13]  /*1780*/  ISETP.NE.AND P0, PT, R72, 0x3, PT ;  /* 0x000000034800780c */ /* 0x000fda0003f05270 */
[----:B------:R-:W-:Y:S05]  /*1790*/  @!P0 BRA `(.L_x_17) ;  /* 0x0000000000048947 */ /* 0x000fea0003800000 */
[----:B------:R-:W-:Y:S01]  /*17a0*/  BPT.TRAP 0x1 ;  /* 0x000000040000795c */ /* 0x000fe20000300000 */
.L_x_17:
[----:B0-----:R-:W-:Y:S02]  /*17b0*/  IMAD.U32 R3, RZ, RZ, UR38 ;  /* 0x00000026ff037e24 */ /* 0x001fe4000f8e00ff */
[----:B------:R-:W-:-:S03]  /*17c0*/  IMAD.U32 R0, RZ, RZ, UR39 ;  /* 0x00000027ff007e24 */ /* 0x000fc6000f8e00ff */
[----:B------:R-:W-:Y:S02]  /*17d0*/  LEA R3, R3, UR41, 0x3 ;  /* 0x0000002903037c11 */ /* 0x000fe4000f8e18ff */
[----:B------:R-:W-:-:S04]  /*17e0*/  SHF.L.U32 R0, R0, 0x1f, RZ ;  /* 0x0000001f00007819 */ /* 0x000fc800000006ff */
[----:B------:R0:W1:Y:S01]  /*17f0*/  SYNCS.PHASECHK.TRANS64.TRYWAIT P1, [R3+URZ], R0 ;  /* 0x00000000030075a7 */ /* 0x000062000802017f */
[----:B------:R-:W-:Y:S05]  /*1800*/  @!P0 BRA `(.L_x_18) ;  /* 0x0000000000048947 */ /* 0x000fea0003800000 */
[----:B------:R-:W-:Y:S01]  /*1810*/  BPT.TRAP 0x1 ;  /* 0x000000040000795c */ /* 0x000fe20000300000 */
.L_x_18:
[----:B-1----:R-:W-:Y:S05]  /*1820*/  @P1 BRA `(.L_x_19) ;  /* 0x0000000000081947 */ /* 0x002fea0003800000 */
[----:B------:R-:W1:Y:S02]  /*1830*/  SYNCS.PHASECHK.TRANS64.TRYWAIT P1, [R3+URZ], R0 ;  /* 0x00000000030075a7 */ /* 0x000e64000802017f */
[----:B-1----:R-:W-:Y:S05]  /*1840*/  @!P1 BRA `(.L_x_20) ;  /* 0x0000004400e89947 */ /* 0x002fea0003800000 */
.L_x_19:
[----:B------:R-:W-:Y:S05]  /*1850*/  WARPSYNC.ALL ;  /* 0x0000000000007948 */ /* 0x000fea0003800000 */
[----:B------:R-:W-:Y:S01]  /*1860*/  ULEA UR8, UR38, UR45, 0xa ;  /* 0x0000002d26087291 */ /* 0x000fe2000f8e503f */
[----:B------:R-:W-:Y:S01]  /*1870*/  WARPGROUP.ARRIVE ;  /* 0x00000000000079c5 */ /* 0x000fe20000000000 */
[----:B------:R-:W-:Y:S01]  /*1880*/  ULEA UR9, UR38, UR46, 0xa ;  /* 0x0000002e26097291 */ /* 0x000fe2000f8e503f */
[----:B01----:R-:W-:Y:S01]  /*1890*/  IMAD.U32 R0, RZ, RZ, UR42 ;  /* 0x0000002aff007e24 */ /* 0x003fe2000f8e00ff */
[----:B------:R-:W-:Y:S01]  /*18a0*/  UMOV UR5, 0x40000040 ;  /* 0x4000004000057882 */ /* 0x000fe20000000000 */
[----:B------:R-:W-:-:S02]  /*18b0*/  UMOV UR7, 0x40000040 ;  /* 0x4000004000077882 */ /* 0x000fc40000000000 */
[----:B------:R-:W-:Y:S01]  /*18c0*/  UMOV UR4, UR8 ;  /* 0x0000000800047c82 */ /* 0x000fe20008000000 */
[----:B------:R-:W-:Y:S01]  /*18d0*/  ISETP.GE.AND P1, PT, R0, 0x1, PT ;  /* 0x000000010000780c */ /* 0x000fe20003f26270 */
[----:B------:R-:W-:Y:S02]  /*18e0*/  UMOV UR6, UR9 ;  /* 0x0000000900067c82 */ /* 0x000fe40008000000 */
[----:B------:R-:W-:Y:S01]  /*18f0*/  HGMMA.64x64x16.F32 R24, gdesc[UR4], RZ, !UPT, gsb0 ;  /* 0x00e00000041879f0 */ /* 0x000fe2000c0008ff */
[----:B------:R-:W-:Y:S02]  /*1900*/  UIADD3 UR4, UR8, 0x2, URZ ;  /* 0x0000000208047890 */ /* 0x000fe4000fffe03f */
[----:B------:R-:W-:Y:S01]  /*1910*/  UIADD3 UR6, UR9, 0x2, URZ ;  /* 0x0000000209067890 */ /* 0x000fe2000fffe03f */
[----:B------:R-:W-:Y:S01]  /*1920*/  UMOV UR5, 0x40000040 ;  /* 0x4000004000057882 */ /* 0x000fe20000000000 */
[----:B------:R-:W-:Y:S01]  /*1930*/  UMOV UR7, 0x40000040 ;  /* 0x4000004000077882 */ /* 0x000fe20000000000 */
[----:B------:R-:W-:-:S02]  /*1940*/  WARPGROUP.DEPBAR.LE gsb0, 0x0 ;  /* 0x00008000000079c5 */ /* 0x000fc40000010000 */
[----:B------:R-:W-:-:S06]  /*1950*/  WARPGROUP.ARRIVE ;  /* 0x00000000000079c5 */ /* 0x000fcc0000000000 */
[----:B------:R-:W-:Y:S01]  /*1960*/  HGMMA.64x64x16.F32 R24, gdesc[UR4], R24, gsb0 ;  /* 0x00e00000041879f0 */ /* 0x000fe20008000818 */
[----:B------:R-:W-:Y:S02]  /*1970*/  UIADD3 UR4, UR8, 0x4, URZ ;  /* 0x0000000408047890 */ /* 0x000fe4000fffe03f */
[----:B------:R-:W-:Y:S01]  /*1980*/  UIADD3 UR6, UR9, 0x4, URZ ;  /* 0x0000000409067890 */ /* 0x000fe2000fffe03f */
[----:B------:R-:W-:Y:S01]  /*1990*/  UMOV UR5, 0x40000040 ;  /* 0x4000004000057882 */ /* 0x000fe20000000000 */
[----:B------:R-:W-:Y:S01]  /*19a0*/  UMOV UR7, 0x40000040 ;  /* 0x4000004000077882 */ /* 0x000fe20000000000 */
[----:B------:R-:W-:Y:S02]  /*19b0*/  WARPGROUP.DEPBAR.LE gsb0, 0x0 ;  /* 0x00008000000079c5 */ /* 0x000fe40000010000 */
        /* <DEDUP_REMOVED lines=36> */
[----:B------:R-:W-:Y:S03]  /*1c00*/  HGMMA.64x64x16.F32 R24, gdesc[UR4], R24, gsb0 ;  /* 0x00e00000041879f0 */ /* 0x000fe60008000818 */
[----:B------:R-:W-:Y:S02]  /*1c10*/  WARPGROUP.DEPBAR.LE gsb0, 0x0 ;  /* 0x00008000000079c5 */ /* 0x000fe40000010000 */
[----:B------:R-:W-:Y:S05]  /*1c20*/  @!P1 BRA `(.L_x_21) ;  /* 0x0000000400809947 */ /* 0x000fea0003800000 */
[----:B------:R-:W-:Y:S01]  /*1c30*/  UIADD3 UR8, UR38, 0x1, URZ ;  /* 0x0000000126087890 */ /* 0x000fe2000fffe03f */
[----:B------:R-:W-:Y:S01]  /*1c40*/  IMAD.U32 R0, RZ, RZ, UR42 ;  /* 0x0000002aff007e24 */ /* 0x000fe2000f8e00ff */
[----:B------:R-:W-:Y:S02]  /*1c50*/  UMOV UR9, UR38 ;  /* 0x0000002600097c82 */ /* 0x000fe40008000000 */
[----:B------:R-:W-:-:S04]  /*1c60*/  UISETP.NE.AND UP0, UPT, UR8, 0x7, UPT ;  /* 0x000000070800788c */ /* 0x000fc8000bf05270 */
[----:B------:R-:W-:Y:S02]  /*1c70*/  USEL UR4, URZ, 0x1, UP0 ;  /* 0x000000013f047887 */ /* 0x000fe40008000000 */
[----:B------:R-:W-:Y:S02]  /*1c80*/  USEL UR8, UR8, URZ, UP0 ;  /* 0x0000003f08087287 */ /* 0x000fe40008000000 */
[----:B------:R-:W-:-:S06]  /*1c90*/  ULOP3.LUT UR4, UR39, UR4, URZ, 0x3c, !UPT ;  /* 0x0000000427047292 */ /* 0x000fcc000f8e3c3f */
[----:B------:R-:W-:-:S07]  /*1ca0*/  IMAD.U32 R5, RZ, RZ, UR4 ;  /* 0x00000004ff057e24 */ /* 0x000fce000f8e00ff */
.L_x_28:
[----:B01----:R-:W-:Y:S05]  /*1cb0*/  @!P0 BRA `(.L_x_22) ;  /* 0x0000000000048947 */ /* 0x003fea0003800000 */
[----:B------:R-:W-:Y:S01]  /*1cc0*/  BPT.TRAP 0x1 ;  /* 0x000000040000795c */ /* 0x000fe20000300000 */
.L_x_22:
[----:B------:R-:W-:Y:S01]  /*1cd0*/  ULEA UR4, UR8, UR41, 0x3 ;  /* 0x0000002908047291 */ /* 0x000fe2000f8e183f */
[----:B------:R-:W-:-:S08]  /*1ce0*/  SHF.L.U32 R3, R5, 0x1f, RZ ;  /* 0x0000001f05037819 */ /* 0x000fd000000006ff */
[----:B------:R0:W1:Y:S01]  /*1cf0*/  SYNCS.PHASECHK.TRANS64.TRYWAIT P1, [UR4], R3 ;  /* 0x00000003ff0075a7 */ /* 0x0000620008020144 */
[----:B------:R-:W-:Y:S05]  /*1d00*/  @!P0 BRA `(.L_x_23) ;  /* 0x0000000000048947 */ /* 0x000fea0003800000 */
[----:B------:R-:W-:Y:S01]  /*1d10*/  BPT.TRAP 0x1 ;  /* 0x000000040000795c */ /* 0x000fe20000300000 */
.L_x_23:
[----:B-1----:R-:W-:Y:S05]  /*1d20*/  @P1 BRA `(.L_x_24) ;  /* 0x0000000000081947 */ /* 0x002fea0003800000 */
[----:B------:R-:W1:Y:S02]  /*1d30*/  SYNCS.PHASECHK.TRANS64.TRYWAIT P1, [UR4], R3 ;  /* 0x00000003ff0075a7 */ /* 0x000e640008020144 */
[----:B-1----:R-:W-:Y:S05]  /*1d40*/  @!P1 BRA `(.L_x_25) ;  /* 0x0000004000bc9947 */ /* 0x002fea0003800000 */
.L_x_24:
[----:B------:R-:W-:Y:S01]  /*1d50*/  ULEA UR11, UR8, UR45, 0xa ;  /* 0x0000002d080b7291 */ /* 0x000fe2000f8e503f */
[----:B------:R-:W-:Y:S01]  /*1d60*/  WARPGROUP.ARRIVE ;  /* 0x00000000000079c5 */ /* 0x000fe20000000000 */
[----:B------:R-:W-:Y:S01]  /*1d70*/  ULEA UR10, UR8, UR46, 0xa ;  /* 0x0000002e080a7291 */ /* 0x000fe2000f8e503f */
[----:B------:R-:W-:Y:S01]  /*1d80*/  UMOV UR5, 0x40000040 ;  /* 0x4000004000057882 */ /* 0x000fe20000000000 */
[----:B------:R-:W-:-:S03]  /*1d90*/  UMOV UR7, 0x40000040 ;  /* 0x4000004000077882 */ /* 0x000fc60000000000 */
[----:B------:R-:W-:Y:S02]  /*1da0*/  UMOV UR4, UR11 ;  /* 0x0000000b00047c82 */ /* 0x000fe40008000000 */
[----:B------:R-:W-:Y:S02]  /*1db0*/  UMOV UR6, UR10 ;  /* 0x0000000a00067c82 */ /* 0x000fe40008000000 */
[----:B------:R-:W-:Y:S01]  /*1dc0*/  HGMMA.64x64x16.F32 R24, gdesc[UR4], R24, gsb0 ;  /* 0x00e00000041879f0 */ /* 0x000fe20008000818 */
        /* <DEDUP_REMOVED lines=51> */
[----:B------:R-:W-:Y:S01]  /*2100*/  BPT.TRAP 0x1 ;  /* 0x000000040000795c */ /* 0x000fe20000300000 */
.L_x_26:
[----:B------:R-:W-:Y:S01]  /*2110*/  ULEA UR4, UR9, UR41, 0x3 ;  /* 0x0000002909047291 */ /* 0x000fe2000f8e183f */
[----:B------:R-:W-:-:S03]  /*2120*/  ISETP.GT.U32.AND P1, PT, R23, 0x1, PT ;  /* 0x000000011700780c */ /* 0x000fc60003f24070 */
[----:B------:R-:W-:-:S04]  /*2130*/  UIADD3 UR4, UR4, 0x38, URZ ;  /* 0x0000003804047890 */ /* 0x000fc8000fffe03f */
[----:B------:R-:W-:-:S09]  /*2140*/  UPRMT UR4, URZ, 0x654, UR4 ;  /* 0x000006543f047896 */ /* 0x000fd20008000004 */
[----:B------:R-:W-:Y:S01]  /*2150*/  SYNCS.ARRIVE.TRANS64.RED.A1T0 RZ, [UR4], RZ ;  /* 0x000000ffffff79a7 */ /* 0x000fe20008100404 */
[----:B------:R-:W-:Y:S05]  /*2160*/  @P1 BRA `(.L_x_27) ;  /* 0x0000000000041947 */ /* 0x000fea0003800000 */
[----:B------:R-:W-:Y:S01]  /*2170*/  BPT.TRAP 0x1 ;  /* 0x000000040000795c */ /* 0x000fe20000300000 */
.L_x_27:
[----:B------:R-:W-:Y:S01]  /*2180*/  UIADD3 UR8, UR8, 0x1, URZ ;  /* 0x0000000108087890 */ /* 0x000fe2000fffe03f */
[C---:B------:R-:W-:Y:S01]  /*2190*/  ISETP.GT.AND P1, PT, R0.reuse, 0x1, PT ;  /* 0x000000010000780c */ /* 0x040fe20003f24270 */
[----:B------:R-:W-:Y:S01]  /*21a0*/  UIADD3 UR9, UR9, 0x1, URZ ;  /* 0x0000000109097890 */ /* 0x000fe2000fffe03f */
[----:B------:R-:W-:Y:S01]  /*21b0*/  VIADD R0, R0, 0xffffffff ;  /* 0xffffffff00007836 */ /* 0x000fe20000000000 */
[----:B------:R-:W-:Y:S02]  /*21c0*/  UISETP.NE.AND UP0, UPT, UR8, 0x7, UPT ;  /* 0x000000070800788c */ /* 0x000fe4000bf05270 */
[----:B------:R-:W-:Y:S02]  /*21d0*/  UISETP.NE.AND UP1, UPT, UR9, 0x7, UPT ;  /* 0x000000070900788c */ /* 0x000fe4000bf25270 */
[----:B------:R-:W-:Y:S02]  /*21e0*/  USEL UR4, URZ, 0x1, UP0 ;  /* 0x000000013f047887 */ /* 0x000fe40008000000 */
[----:B------:R-:W-:-:S02]  /*21f0*/  USEL UR8, UR8, URZ, UP0 ;  /* 0x0000003f08087287 */ /* 0x000fc40008000000 */
[----:B------:R-:W-:Y:S02]  /*2200*/  USEL UR9, UR9, URZ, UP1 ;  /* 0x0000003f09097287 */ /* 0x000fe40008800000 */
[----:B------:R-:W-:Y:S01]  /*2210*/  LOP3.LUT R5, R5, UR4, RZ, 0x3c, !PT ;  /* 0x0000000405057c12 */ /* 0x000fe2000f8e3cff */
[----:B------:R-:W-:Y:S09]  /*2220*/  @P1 BRA `(.L_x_28) ;  /* 0xfffffff800a01947 */ /* 0x000ff2000383ffff */
.L_x_21:
[----:B------:R-:W2:Y:S01]  /*2230*/  LDC R0, c[0x0][0x28c] ;  /* 0x0000a300ff007b82 */ /* 0x000ea20000000800 */
[----:B01----:R-:W-:-:S04]  /*2240*/  IMAD.U32 R3, RZ, RZ, UR49 ;  /* 0x00000031ff037e24 */ /* 0x003fc8000f8e00ff */
[----:B------:R0:W-:Y:S01]  /*2250*/  SYNCS.ARRIVE.TRANS64.A1T0 RZ, [R3+UR48], RZ ;  /* 0x000000ff03ff79a7 */ /* 0x0001e20008100030 */
[----:B--2---:R-:W-:-:S13]  /*2260*/  ISETP.GE.AND P1, PT, R0, 0x1, PT ;  /* 0x000000010000780c */ /* 0x004fda0003f26270 */
[----:B0-----:R-:W-:Y:S05]  /*2270*/  @!P1 BRA `(.L_x_29) ;  /* 0x00000000003c9947 */ /* 0x001fea0003800000 */
[----:B------:R-:W-:Y:S05]  /*2280*/  @!P0 BRA `(.L_x_30) ;  /* 0x0000000000048947 */ /* 0x000fea0003800000 */
[----:B------:R-:W-:Y:S01]  /*2290*/  BPT.TRAP 0x1 ;  /* 0x000000040000795c */ /* 0x000fe20000300000 */
.L_x_30:
[----:B------:R-:W-:Y:S01]  /*22a0*/  UIADD3 UR6, UR38, UR42, URZ ;  /* 0x0000002a26067290 */ /* 0x000fe2000fffe03f */
[----:B------:R-:W-:-:S03]  /*22b0*/  ISETP.GT.U32.AND P0, PT, R23, 0x1, PT ;  /* 0x000000011700780c */ /* 0x000fc60003f04070 */
[----:B------:R-:W-:-:S04]  /*22c0*/  UIMAD.WIDE.U32 UR4, UR6, 0x24924925, URZ ;  /* 0x24924925060478a5 */ /* 0x000fc8000f8e003f */
[----:B------:R-:W-:-:S04]  /*22d0*/  UIADD3 UR4, UR6, -UR5, URZ ;  /* 0x8000000506047290 */ /* 0x000fc8000fffe03f */
[----:B------:R-:W-:-:S04]  /*22e0*/  ULEA.HI UR4, UR4, UR5, URZ, 0x1f ;  /* 0x0000000504047291 */ /* 0x000fc8000f8ff83f */
[----:B------:R-:W-:-:S04]  /*22f0*/  USHF.R.U32.HI UR4, URZ, 0x2, UR4 ;  /* 0x000000023f047899 */ /* 0x000fc80008011604 */
[----:B------:R-:W-:-:S04]  /*2300*/  UIMAD UR4, UR4, -0x7, UR6 ;  /* 0xfffffff9040478a4 */ /* 0x000fc8000f8e0206 */
[----:B------:R-:W-:-:S04]  /*2310*/  ULEA UR4, UR4, UR41, 0x3 ;  /* 0x0000002904047291 */ /* 0x000fc8000f8e183f */
[----:B------:R-:W-:-:S04]  /*2320*/  UIADD3 UR4, UR4, 0x38, URZ ;  /* 0x0000003804047890 */ /* 0x000fc8000fffe03f */
[----:B------:R-:W-:-:S09]  /*2330*/  UPRMT UR4, URZ, 0x654, UR4 ;  /* 0x000006543f047896 */ /* 0x000fd20008000004 */
[----:B------:R-:W-:Y:S01]  /*2340*/  SYNCS.ARRIVE.TRANS64.RED.A1T0 RZ, [UR4], RZ ;  /* 0x000000ffffff79a7 */ /* 0x000fe20008100404 */
[----:B------:R-:W-:Y:S05]  /*2350*/  @P0 BRA `(.L_x_29) ;  /* 0x0000000000040947 */ /* 0x000fea0003800000 */
[----:B------:R-:W-:Y:S01]  /*2360*/  BPT.TRAP 0x1 ;  /* 0x000000040000795c */ /* 0x000fe20000300000 */
.L_x_29:
[----:B------:R-:W-:Y:S01]  /*2370*/  SHF.L.U32 R0, R73, 0x1f, RZ ;  /* 0x0000001f49007819 */ /* 0x000fe200000006ff */
[----:B------:R-:W-:Y:S01]  /*2380*/  UISETP.GE.U32.AND UP1, UPT, UR47, 0x7, UPT ;  /* 0x000000072f00788c */ /* 0x000fe2000bf26070 */
[----:B------:R-:W-:Y:S01]  /*2390*/  SHF.R.S32.HI R9, RZ, 0x1f, R19 ;  /* 0x0000001fff097819 */ /* 0x000fe20000011413 */
[----:B------:R-:W-:Y:S01]  /*23a0*/  UIADD3 UR38, UR38, UR47, URZ ;  /* 0x0000002f26267290 */ /* 0x000fe2000fffe03f */
[----:B------:R-:W0:Y:S03]  /*23b0*/  SYNCS.PHASECHK.TRANS64.TRYWAIT P0, [UR43+0x8], R0 ;  /* 0x00000800ff0075a7 */ /* 0x000e26000800016b */
[----:B------:R-:W-:-:S04]  /*23c0*/  UISETP.GT.U32.AND UP0, UPT, UR38, 0x6, UPT ;  /* 0x000000062600788c */ /* 0x000fc8000bf04070 */
[----:B------:R-:W-:Y:S02]  /*23d0*/  UISETP.LT.U32.AND UP0, UPT, UR47, 0x7, UP0 ;  /* 0x000000072f00788c */ /* 0x000fe40008701070 */
[----:B------:R-:W-:Y:S02]  /*23e0*/  @UP1 UIMAD.WIDE.U32 UR4, UR38, 0x24924925, URZ ;  /* 0x24924925260418a5 */ /* 0x000fe4000f8e003f */
[----:B------:R-:W-:Y:S02]  /*23f0*/  USEL UR6, URZ, 0x1, !UP0 ;  /* 0x000000013f067887 */ /* 0x000fe4000c000000 */
[----:B------:R-:W-:Y:S02]  /*2400*/  @UP1 UIADD3 UR4, UR38, -UR5, URZ ;  /* 0x8000000526041290 */ /* 0x000fe4000fffe03f */
[----:B------:R-:W-:Y:S02]  /*2410*/  ULOP3.LUT UR39, UR39, UR6, URZ, 0x3c, !UPT ;  /* 0x0000000627277292 */ /* 0x000fe4000f8e3c3f */
[----:B------:R-:W-:-:S04]  /*2420*/  @UP1 ULEA.HI UR4, UR4, UR5, URZ, 0x1f ;  /* 0x0000000504041291 */ /* 0x000fc8000f8ff83f */
[----:B------:R-:W-:-:S04]  /*2430*/  @UP1 USHF.R.U32.HI UR4, URZ, 0x2, UR4 ;  /* 0x000000023f041899 */ /* 0x000fc80008011604 */
[----:B------:R-:W-:Y:S01]  /*2440*/  @UP1 ULOP3.LUT UR39, UR39, 0x1, UR4, 0x78, !UPT ;  /* 0x0000000127271892 */ /* 0x000fe2000f8e7804 */
[----:B0-----:R-:W-:Y:S11]  /*2450*/  @!P0 BRA `(.L_x_31) ;  /* 0x0000003c00108947 */ /* 0x001ff60003800000 */
.L_x_124:
[----:B------:R-:W-:Y:S01]  /*2460*/  ULDC.64 UR4, c[0x0][0x5d0] ;  /* 0x0001740000047ab9 */ /* 0x000fe20000000a00 */
[----:B------:R-:W-:Y:S01]  /*2470*/  ULDC UR6, c[0x0][0x284] ;  /* 0x0000a10000067ab9 */ /* 0x000fe20000000800 */
[----:B0-----:R-:W-:Y:S02]  /*2480*/  IMAD R0, R9, UR4, RZ ;  /* 0x0000000409007c24 */ /* 0x001fe4000f8e02ff */
[----:B------:R-:W-:Y:S02]  /*2490*/  IMAD.SHL.U32 R12, R18, 0x40, RZ ;  /* 0x00000040120c7824 */ /* 0x000fe400078e00ff */
[C---:B------:R-:W-:Y:S02]  /*24a0*/  IMAD R3, R19.reuse, UR5, R0 ;  /* 0x0000000513037c24 */ /* 0x040fe4000f8e0200 */
[----:B------:R-:W-:Y:S01]  /*24b0*/  IMAD.SHL.U32 R0, R22, 0x40, RZ ;  /* 0x0000004016007824 */ /* 0x000fe200078e00ff */
[----:B------:R-:W-:Y:S01]  /*24c0*/  SHF.R.S32.HI R13, RZ, 0x1f, R12 ;  /* 0x0000001fff0d7819 */ /* 0x000fe2000001140c */
[----:B------:R-:W-:Y:S01]  /*24d0*/  IMAD.WIDE.U32 R4, R19, UR4, R60 ;  /* 0x0000000413047c25 */ /* 0x000fe2000f8e003c */
[----:B------:R-:W-:-:S02]  /*24e0*/  ULDC.64 UR4, c[0x0][0x5c8] ;  /* 0x0001720000047ab9 */ /* 0x000fc40000000a00 */
[----:B------:R-:W-:Y:S01]  /*24f0*/  ISETP.GE.AND P0, PT, R0, UR6, PT ;  /* 0x0000000600007c0c */ /* 0x000fe2000bf06270 */
[----:B------:R-:W-:Y:S01]  /*2500*/  ULDC UR6, c[0x0][0x288] ;  /* 0x0000a20000067ab9 */ /* 0x000fe20000000800 */
[----:B------:R-:W-:Y:S01]  /*2510*/  IADD3 R4, P1, R12, R4, RZ ;  /* 0x000000040c047210 */ /* 0x000fe20007f3e0ff */
[----:B------:R-:W-:Y:S01]  /*2520*/  IMAD.WIDE R20, R22, 0x40, R58 ;  /* 0x0000004016147825 */ /* 0x000fe200078e023a */
[----:B------:R-:W-:Y:S02]  /*2530*/  ISETP.GE.OR P0, PT, R12, UR6, P0 ;  /* 0x000000060c007c0c */ /* 0x000fe40008706670 */
[----:B------:R-:W-:Y:S01]  /*2540*/  IADD3.X R5, R13, R5, R3, P1, !PT ;  /* 0x000000050d057210 */ /* 0x000fe20000ffe403 */
[----:B------:R-:W-:-:S04]  /*2550*/  IMAD R7, R21, UR4, RZ ;  /* 0x0000000415077c24 */ /* 0x000fc8000f8e02ff */
[C---:B------:R-:W-:Y:S02]  /*2560*/  IMAD R7, R20.reuse, UR5, R7 ;  /* 0x0000000514077c24 */ /* 0x040fe4000f8e0207 */
[----:B------:R-:W-:-:S04]  /*2570*/  IMAD.WIDE.U32 R70, R20, UR4, R4 ;  /* 0x0000000414467c25 */ /* 0x000fc8000f8e0004 */
[----:B------:R-:W-:Y:S05]  /*2580*/  @P0 BRA `(.L_x_32) ;  /* 0x0000002000580947 */ /* 0x000fea0003800000 */
[----:B-----5:R-:W-:Y:S01]  /*2590*/  FSETP.NEU.AND P0, PT, R57, RZ, PT ;  /* 0x000000ff3900720b */ /* 0x020fe20003f0d000 */
[----:B------:R-:W-:Y:S01]  /*25a0*/  IMAD.IADD R22, R65, 0x1, -R12 ;  /* 0x0000000141167824 */ /* 0x000fe200078e0a0c */
[----:B------:R-:W-:Y:S01]  /*25b0*/  BSSY B0, `(.L_x_32) ;  /* 0x0000213000007945 */ /* 0x000fe20003800000 */
[----:B------:R-:W-:Y:S02]  /*25c0*/  IMAD.IADD R0, R69, 0x1, -R0 ;  /* 0x0000000145007824 */ /* 0x000fe400078e0a00 */
[----:B------:R-:W-:Y:S01]  /*25d0*/  IMAD.IADD R7, R71, 0x1, R7 ;  /* 0x0000000147077824 */ /* 0x000fe200078e0207 */
[----:B------:R-:W-:-:S04]  /*25e0*/  ISETP.GT.AND P2, PT, R22, RZ, PT ;  /* 0x000000ff1600720c */ /* 0x000fc80003f44270 */
[----:B------:R-:W-:-:S03]  /*25f0*/  ISETP.GT.AND P1, PT, R0, RZ, P2 ;  /* 0x000000ff0000720c */ /* 0x000fc60001724270 */
[----:B------:R-:W-:Y:S10]  /*2600*/  @!P0 BRA `(.L_x_33) ;  /* 0x0000001400dc8947 */ /* 0x000ff40003800000 */
[----:B------:R-:W0:Y:S01]  /*2610*/  LDC.64 R74, c[0x0][0x5b8] ;  /* 0x00016e00ff4a7b82 */ /* 0x000e220000000a00 */
[----:B------:R-:W-:-:S07]  /*2620*/  ULDC.64 UR4, c[0x0][0x5c0] ;  /* 0x0001700000047ab9 */ /* 0x000fce0000000a00 */
[----:B------:R-:W1:Y:S08]  /*2630*/  LDC.64 R76, c[0x0][0x5b0] ;  /* 0x00016c00ff4c7b82 */ /* 0x000e700000000a00 */
[----:B------:R-:W2:Y:S01]  /*2640*/  LDC.64 R78, c[0x0][0x5a8] ;  /* 0x00016a00ff4e7b82 */ /* 0x000ea20000000a00 */
[-C--:B0-----:R-:W-:Y:S02]  /*2650*/  IMAD R6, R9, R74.reuse, RZ ;  /* 0x0000004a09067224 */ /* 0x081fe400078e02ff */
[----:B------:R-:W-:-:S04]  /*2660*/  IMAD.WIDE.U32 R4, R19, R74, R60 ;  /* 0x0000004a13047225 */ /* 0x000fc800078e003c */
[----:B------:R-:W-:Y:S01]  /*2670*/  IMAD R71, R19, R75, R6 ;  /* 0x0000004b13477224 */ /* 0x000fe200078e0206 */
[----:B------:R-:W-:Y:S01]  /*2680*/  IADD3 R8, P0, R12, R4, RZ ;  /* 0x000000040c087210 */ /* 0x000fe20007f1e0ff */
[----:B-1----:R-:W-:-:S03]  /*2690*/  IMAD R3, R21, R76, RZ ;  /* 0x0000004c15037224 */ /* 0x002fc600078e02ff */
[----:B------:R-:W-:Y:S01]  /*26a0*/  IADD3.X R9, R13, R5, R71, P0, !PT ;  /* 0x000000050d097210 */ /* 0x000fe200007fe447 */
[C---:B------:R-:W-:Y:S02]  /*26b0*/  IMAD R75, R20.reuse, R77, R3 ;  /* 0x0000004d144b7224 */ /* 0x040fe400078e0203 */
[----:B------:R-:W-:-:S04]  /*26c0*/  IMAD.WIDE.U32 R4, R20, R76, R8 ;  /* 0x0000004c14047225 */ /* 0x000fc800078e0008 */
[----:B------:R-:W-:Y:S01]  /*26d0*/  IMAD.IADD R3, R5, 0x1, R75 ;  /* 0x0000000105037824 */ /* 0x000fe200078e024b */
[----:B--2---:R-:W-:-:S04]  /*26e0*/  LEA R10, P0, R4, R78, 0x1 ;  /* 0x0000004e040a7211 */ /* 0x004fc800078008ff */
[----:B------:R-:W-:-:S05]  /*26f0*/  LEA.HI.X R11, R4, R79, R3, 0x1, P0 ;  /* 0x0000004f040b7211 */ /* 0x000fca00000f0c03 */
[----:B------:R-:W2:Y:S01]  /*2700*/  @P1 LDG.E.LTC128B.U16 R3, desc[UR36][R10.64] ;  /* 0x000000240a031981 */ /* 0x000ea2000c1e1520 */
[----:B------:R-:W-:Y:S01]  /*2710*/  IMAD.WIDE.U32 R4, R20, R76, R12 ;  /* 0x0000004c14047225 */ /* 0x000fe200078e000c */
[----:B------:R-:W-:Y:S02]  /*2720*/  BSSY B1, `(.L_x_34) ;  /* 0x0000015000017945 */ /* 0x000fe40003800000 */
[----:B------:R-:W-:-:S04]  /*2730*/  IADD3 R14, P0, R60, R4, RZ ;  /* 0x000000043c0e7210 */ /* 0x000fc80007f1e0ff */
[----:B------:R-:W-:Y:S02]  /*2740*/  IADD3.X R15, R61, R75, R5, P0, !PT ;  /* 0x0000004b3d0f7210 */ /* 0x000fe400007fe405 */
[----:B------:R-:W-:Y:S01]  /*2750*/  LEA R6, P0, R70, UR4, 0x1 ;  /* 0x0000000446067c11 */ /* 0x000fe2000f8008ff */
[----:B------:R-:W-:-:S03]  /*2760*/  IMAD.WIDE.U32 R14, R19, R74, R14 ;  /* 0x0000004a130e7225 */ /* 0x000fc600078e000e */
[----:B------:R-:W-:Y:S02]  /*2770*/  LEA.HI.X R7, R70, UR5, R7, 0x1, P0 ;  /* 0x0000000546077c11 */ /* 0x000fe400080f0c07 */
[----:B------:R-:W-:-:S04]  /*2780*/  ISETP.GT.AND P0, PT, R22, 0x1, PT ;  /* 0x000000011600780c */ /* 0x000fc80003f04270 */
[----:B------:R-:W-:Y:S01]  /*2790*/  ISETP.GT.AND P3, PT, R0, RZ, P0 ;  /* 0x000000ff0000720c */ /* 0x000fe20000764270 */
[----:B--2---:R-:W-:-:S05]  /*27a0*/  HADD2.F32 R4, -RZ, R3.H0_H0 ;  /* 0x20000003ff047230 */ /* 0x004fca0000004100 */
[----:B------:R-:W-:Y:S01]  /*27b0*/  FMUL R5, R4, R57 ;  /* 0x0000003904057220 */ /* 0x000fe20000400000 */
[----:B------:R-:W-:-:S03]  /*27c0*/  LEA R4, P4, R14, R78, 0x1 ;  /* 0x0000004e0e047211 */ /* 0x000fc600078808ff */
[----:B------:R-:W-:-:S05]  /*27d0*/  FFMA R5, R24, R56, R5 ;  /* 0x0000003818057223 */ /* 0x000fca0000000005 */
[----:B------:R-:W-:Y:S01]  /*27e0*/  F2FP.F16.F32.PACK_AB R10, RZ, R5 ;  /* 0x00000005ff0a723e */ /* 0x000fe200000000ff */
[----:B------:R-:W-:-:S03]  /*27f0*/  IMAD.IADD R5, R71, 0x1, R15 ;  /* 0x0000000147057824 */ /* 0x000fc600078e020f */
[----:B------:R-:W-:Y:S01]  /*2800*/  PRMT R11, R10, 0x7610, R11 ;  /* 0x000076100a0b7816 */ /* 0x000fe2000000000b */
[----:B------:R-:W-:Y:S01]  /*2810*/  IMAD.SHL.U32 R10, R76, 0x8, RZ ;  /* 0x000000084c0a7824 */ /* 0x000fe200078e00ff */
[----:B------:R-:W-:-:S03]  /*2820*/  LEA.HI.X R5, R14, R79, R5, 0x1, P4 ;  /* 0x0000004f0e057211 */ /* 0x000fc600020f0c05 */
[----:B------:R0:W-:Y:S02]  /*2830*/  @P1 STG.E.U16 desc[UR36][R6.64], R11 ;  /* 0x0000000b06001986 */ /* 0x0001e4000c101524 */
[----:B0-----:R-:W-:Y:S01]  /*2840*/  SHF.L.U64.HI R11, R76, 0x3, R77 ;  /* 0x000000034c0b7819 */ /* 0x001fe2000001024d */
[----:B------:R-:W-:Y:S06]  /*2850*/  @!P3 BRA `(.L_x_35) ;  /* 0x000000000004b947 */ /* 0x000fec0003800000 */
[----:B------:R0:W5:Y:S02]  /*2860*/  LDG.E.LTC128B.U16 R3, desc[UR36][R4.64+0x2] ;  /* 0x0000022404037981 */ /* 0x000164000c1e1520 */
.L_x_35:
[----:B------:R-:W-:Y:S05]  /*2870*/  BSYNC B1 ;  /* 0x0000000000017941 */ /* 0x000fea0003800000 */
.L_x_34:
[----:B-----5:R-:W-:Y:S01]  /*2880*/  HADD2.F32 R14, -RZ, R3.H0_H0 ;  /* 0x20000003ff0e7230 */ /* 0x020fe20000004100 */
[----:B------:R-:W-:Y:S01]  /*2890*/  ISETP.GT.AND P2, PT, R0, 0x8, P2 ;  /* 0x000000080000780c */ /* 0x000fe20001744270 */
[----:B------:R-:W-:Y:S01]  /*28a0*/  IMAD.WIDE.U32 R10, R20, R76, R10 ;  /* 0x0000004c140a7225 */ /* 0x000fe200078e000a */
[----:B------:R-:W-:-:S03]  /*28b0*/  PRMT R18, R3, 0x7610, R18 ;  /* 0x0000761003127816 */ /* 0x000fc60000000012 */
[----:B------:R-:W-:Y:S01]  /*28c0*/  FMUL R14, R14, R57 ;  /* 0x000000390e0e7220 */ /* 0x000fe20000400000 */
[----:B------:R-:W-:Y:S01]  /*28d0*/  IMAD.IADD R75, R75, 0x1, R11 ;  /* 0x000000014b4b7824 */ /* 0x000fe200078e020b */
[----:B------:R-:W-:Y:S02]  /*28e0*/  IADD3 R8, P1, R8, R10, RZ ;  /* 0x0000000a08087210 */ /* 0x000fe40007f3e0ff */
[----:B------:R-:W-:-:S03]  /*28f0*/  FFMA R25, R25, R56, R14 ;  /* 0x0000003819197223 */ /* 0x000fc6000000000e */
[----:B------:R-:W-:Y:S01]  /*2900*/  IMAD.X R9, R75, 0x1, R9, P1 ;  /* 0x000000014b097824 */ /* 0x000fe200008e0609 */
[C---:B------:R-:W-:Y:S02]  /*2910*/  LEA R14, P1, R8.reuse, R78, 0x1 ;  /* 0x0000004e080e7211 */ /* 0x040fe400078208ff */
[----:B------:R-:W-:Y:S02]  /*2920*/  F2FP.F16.F32.PACK_AB R25, RZ, R25 ;  /* 0x00000019ff19723e */ /* 0x000fe400000000ff */
[----:B------:R-:W-:-:S03]  /*2930*/  LEA.HI.X R15, R8, R79, R9, 0x1, P1 ;  /* 0x0000004f080f7211 */ /* 0x000fc600008f0c09 */
[----:B------:R1:W-:Y:S04]  /*2940*/  @P3 STG.E.U16 desc[UR36][R6.64+0x2], R25 ;  /* 0x0000021906003986 */ /* 0x0003e8000c101524 */
[----:B------:R-:W2:Y:S01]  /*2950*/  @P2 LDG.E.LTC128B.U16 R18, desc[UR36][R14.64] ;  /* 0x000000240e122981 */ /* 0x000ea2000c1e1520 */
[----:B------:R-:W-:Y:S01]  /*2960*/  IADD3 R12, P1, P3, R60, R10, R12 ;  /* 0x0000000a3c0c7210 */ /* 0x000fe20007b3e00c */
[----:B------:R-:W-:Y:S01]  /*2970*/  BSSY B1, `(.L_x_36) ;  /* 0x0000011000017945 */ /* 0x000fe20003800000 */
[C---:B------:R-:W-:Y:S02]  /*2980*/  SHF.L.U64.HI R11, R62.reuse, 0x1, R63 ;  /* 0x000000013e0b7819 */ /* 0x040fe4000001023f */
[----:B------:R-:W-:Y:S02]  /*2990*/  IADD3.X R13, R61, R75, R13, P1, P3 ;  /* 0x0000004b3d0d7210 */ /* 0x000fe40000fe640d */
[----:B------:R-:W-:-:S02]  /*29a0*/  LEA R10, P1, R62, R6, 0x1 ;  /* 0x000000063e0a7211 */ /* 0x000fc400078208ff */
[----:B------:R-:W-:Y:S01]  /*29b0*/  ISETP.GT.AND P0, PT, R0, 0x8, P0 ;  /* 0x000000080000780c */ /* 0x000fe20000704270 */
[----:B------:R-:W-:-:S04]  /*29c0*/  IMAD.WIDE.U32 R12, R19, R74, R12 ;  /* 0x0000004a130c7225 */ /* 0x000fc800078e000c */
[----:B------:R-:W-:Y:S02]  /*29d0*/  IMAD.X R11, R11, 0x1, R7, P1 ;  /* 0x000000010b0b7824 */ /* 0x000fe400008e0607 */
[----:B------:R-:W-:Y:S02]  /*29e0*/  IMAD.IADD R9, R71, 0x1, R13 ;  /* 0x0000000147097824 */ /* 0x000fe400078e020d */
[----:B--2---:R-:W-:-:S05]  /*29f0*/  HADD2.F32 R8, -RZ, R18.H0_H0 ;  /* 0x20000012ff087230 */ /* 0x004fca0000004100 */
[----:B------:R-:W-:Y:S01]  /*2a00*/  FMUL R3, R8, R57 ;  /* 0x0000003908037220 */ /* 0x000fe20000400000 */
[----:B------:R-:W-:-:S03]  /*2a10*/  LEA R8, P3, R12, R78, 0x1 ;  /* 0x0000004e0c087211 */ /* 0x000fc600078608ff */
[----:B------:R-:W-:Y:S01]  /*2a20*/  FFMA R3, R26, R56, R3 ;  /* 0x000000381a037223 */ /* 0x000fe20000000003 */
[----:B------:R-:W-:-:S04]  /*2a30*/  LEA.HI.X R9, R12, R79, R9, 0x1, P3 ;  /* 0x0000004f0c097211 */ /* 0x000fc800018f0c09 */
[----:B------:R-:W-:-:S05]  /*2a40*/  F2FP.F16.F32.PACK_AB R3, RZ, R3 ;  /* 0x00000003ff03723e */ /* 0x000fca00000000ff */
[----:B------:R1:W-:Y:S01]  /*2a50*/  @P2 STG.E.U16 desc[UR36][R10.64], R3 ;  /* 0x000000030a002986 */ /* 0x0003e2000c101524 */
[----:B------:R-:W-:Y:S05]  /*2a60*/  @!P0 BRA `(.L_x_37) ;  /* 0x0000000000048947 */ /* 0x000fea0003800000 */
[----:B------:R2:W5:Y:S02]  /*2a70*/  LDG.E.LTC128B.U16 R18, desc[UR36][R8.64+0x2] ;  /* 0x0000022408127981 */ /* 0x000564000c1e1520 */
.L_x_37:
[----:B------:R-:W-:Y:S05]  /*2a80*/  BSYNC B1 ;  /* 0x0000000000017941 */ /* 0x000fea0003800000 */
.L_x_36:
[----:B-----5:R-:W-:Y:S01]  /*2a90*/  HADD2.F32 R12, -RZ, R18.H0_H0 ;  /* 0x20000012ff0c7230 */ /* 0x020fe20000004100 */
[----:B------:R-:W-:Y:S01]  /*2aa0*/  ISETP.GT.AND P1, PT, R22, 0x8, PT ;  /* 0x000000081600780c */ /* 0x000fe20003f24270 */
[----:B------:R-:W-:Y:S03]  /*2ab0*/  BSSY B1, `(.L_x_38) ;  /* 0x0000008000017945 */ /* 0x000fe60003800000 */
[----:B------:R-:W-:Y:S01]  /*2ac0*/  FMUL R12, R12, R57 ;  /* 0x000000390c0c7220 */ /* 0x000fe20000400000 */
[----:B------:R-:W-:-:S03]  /*2ad0*/  ISETP.GT.AND P2, PT, R0, RZ, P1 ;  /* 0x000000ff0000720c */ /* 0x000fc60000f44270 */
[----:B------:R-:W-:-:S05]  /*2ae0*/  FFMA R12, R27, R56, R12 ;  /* 0x000000381b0c7223 */ /* 0x000fca000000000c */
[----:B------:R-:W-:-:S05]  /*2af0*/  F2FP.F16.F32.PACK_AB R12, RZ, R12 ;  /* 0x0000000cff0c723e */ /* 0x000fca00000000ff */
[----:B------:R3:W-:Y:S01]  /*2b00*/  @P0 STG.E.U16 desc[UR36][R10.64+0x2], R12 ;  /* 0x0000020c0a000986 */ /* 0x0007e2000c101524 */
[----:B------:R-:W-:Y:S05]  /*2b10*/  @!P2 BRA `(.L_x_39) ;  /* 0x000000000004a947 */ /* 0x000fea0003800000 */
[----:B------:R4:W5:Y:S02]  /*2b20*/  LDG.E.LTC128B.U16 R18, desc[UR36][R4.64+0x10] ;  /* 0x0000102404127981 */ /* 0x000964000c1e1520 */
.L_x_39:
[----:B------:R-:W-:Y:S05]  /*2b30*/  BSYNC B1 ;  /* 0x0000000000017941 */ /* 0x000fea0003800000 */
.L_x_38:
[----:B---3-5:R-:W-:Y:S01]  /*2b40*/  HADD2.F32 R12, -RZ, R18.H0_H0 ;  /* 0x20000012ff0c7230 */ /* 0x028fe20000004100 */
[----:B------:R-:W-:Y:S01]  /*2b50*/  ISETP.GT.AND P0, PT, R22, 0x9, PT ;  /* 0x000000091600780c */ /* 0x000fe20003f04270 */
[----:B------:R-:W-:Y:S03]  /*2b60*/  BSSY B1, `(.L_x_40) ;  /* 0x0000008000017945 */ /* 0x000fe60003800000 */
[----:B-1----:R-:W-:Y:S01]  /*2b70*/  FMUL R3, R12, R57 ;  /* 0x000000390c037220 */ /* 0x002fe20000400000 */
[----:B------:R-:W-:-:S03]  /*2b80*/  ISETP.GT.AND P3, PT, R0, RZ, P0 ;  /* 0x000000ff0000720c */ /* 0x000fc60000764270 */
[----:B------:R-:W-:-:S05]  /*2b90*/  FFMA R3, R28, R56, R3 ;  /* 0x000000381c037223 */ /* 0x000fca0000000003 */
[----:B------:R-:W-:-:S05]  /*2ba0*/  F2FP.F16.F32.PACK_AB R3, RZ, R3 ;  /* 0x00000003ff03723e */ /* 0x000fca00000000ff */
[----:B------:R1:W-:Y:S01]  /*2bb0*/  @P2 STG.E.U16 desc[UR36][R6.64+0x10], R3 ;  /* 0x0000100306002986 */ /* 0x0003e2000c101524 */
[----:B------:R-:W-:Y:S05]  /*2bc0*/  @!P3 BRA `(.L_x_41) ;  /* 0x000000000004b947 */ /* 0x000fea0003800000 */
[----:B------:R3:W5:Y:S02]  /*2bd0*/  LDG.E.LTC128B.U16 R18, desc[UR36][R4.64+0x12] ;  /* 0x0000122404127981 */ /* 0x000764000c1e1520 */
.L_x_41:
[----:B------:R-:W-:Y:S05]  /*2be0*/  BSYNC B1 ;  /* 0x0000000000017941 */ /* 0x000fea0003800000 */
.L_x_40:
[----:B-----5:R-:W-:Y:S01]  /*2bf0*/  HADD2.F32 R12, -RZ, R18.H0_H0 ;  /* 0x20000012ff0c7230 */ /* 0x020fe20000004100 */
[----:B------:R-:W-:Y:S01]  /*2c00*/  ISETP.GT.AND P1, PT, R0, 0x8, P1 ;  /* 0x000000080000780c */ /* 0x000fe20000f24270 */
[----:B------:R-:W-:Y:S03]  /*2c10*/  BSSY B1, `(.L_x_42) ;  /* 0x0000007000017945 */ /* 0x000fe60003800000 */
[----:B------:R-:W-:-:S04]  /*2c20*/  FMUL R12, R12, R57 ;  /* 0x000000390c0c7220 */ /* 0x000fc80000400000 */
[----:B------:R-:W-:-:S05]  /*2c30*/  FFMA R12, R29, R56, R12 ;  /* 0x000000381d0c7223 */ /* 0x000fca000000000c */
[----:B------:R-:W-:-:S05]  /*2c40*/  F2FP.F16.F32.PACK_AB R12, RZ, R12 ;  /* 0x0000000cff0c723e */ /* 0x000fca00000000ff */
[----:B------:R0:W-:Y:S01]  /*2c50*/  @P3 STG.E.U16 desc[UR36][R6.64+0x12], R12 ;  /* 0x0000120c06003986 */ /* 0x0001e2000c101524 */
[----:B------:R-:W-:Y:S05]  /*2c60*/  @!P1 BRA `(.L_x_43) ;  /* 0x0000000000049947 */ /* 0x000fea0003800000 */
[----:B------:R0:W5:Y:S02]  /*2c70*/  LDG.E.LTC128B.U16 R18, desc[UR36][R8.64+0x10] ;  /* 0x0000102408127981 */ /* 0x000164000c1e1520 */
.L_x_43:
[----:B------:R-:W-:Y:S05]  /*2c80*/  BSYNC B1 ;  /* 0x0000000000017941 */ /* 0x000fea0003800000 */
.L_x_42:
[----:B0----5:R-:W-:Y:S01]  /*2c90*/  HADD2.F32 R12, -RZ, R18.H0_H0 ;  /* 0x20000012ff0c7230 */ /* 0x021fe20000004100 */
[----:B------:R-:W-:Y:S01]  /*2ca0*/  ISETP.GT.AND P0, PT, R0, 0x8, P0 ;  /* 0x000000080000780c */ /* 0x000fe20000704270 */
[----:B------:R-:W-:Y:S03]  /*2cb0*/  BSSY B1, `(.L_x_44) ;  /* 0x0000007000017945 */ /* 0x000fe60003800000 */
[----:B-1----:R-:W-:-:S04]  /*2cc0*/  FMUL R3, R12, R57 ;  /* 0x000000390c037220 */ /* 0x002fc80000400000 */
[----:B------:R-:W-:-:S05]  /*2cd0*/  FFMA R3, R30, R56, R3 ;  /* 0x000000381e037223 */ /* 0x000fca0000000003 */
[----:B------:R-:W-:-:S05]  /*2ce0*/  F2FP.F16.F32.PACK_AB R3, RZ, R3 ;  /* 0x00000003ff03723e */ /* 0x000fca00000000ff */
[----:B------:R0:W-:Y:S01]  /*2cf0*/  @P1 STG.E.U16 desc[UR36][R10.64+0x10], R3 ;  /* 0x000010030a001986 */ /* 0x0001e2000c101524 */
[----:B------:R-:W-:Y:S05]  /*2d00*/  @!P0 BRA `(.L_x_45) ;  /* 0x0000000000048947 */ /* 0x000fea0003800000 */
[----:B------:R1:W5:Y:S02]  /*2d10*/  LDG.E.LTC128B.U16 R18, desc[UR36][R8.64+0x12] ;  /* 0x0000122408127981 */ /* 0x000364000c1e1520 */
.L_x_45:
[----:B------:R-:W-:Y:S05]  /*2d20*/  BSYNC B1 ;  /* 0x0000000000017941 */ /* 0x000fea0003800000 */
.L_x_44:
        /* <DEDUP_REMOVED lines=10> */
.L_x_47:
[----:B------:R-:W-:Y:S05]  /*2dd0*/  BSYNC B1 ;  /* 0x0000000000017941 */ /* 0x000fea0003800000 */
.L_x_46:
[----:B0----5:R-:W-:Y:S01]  /*2de0*/  HADD2.F32 R12, -RZ, R18.H0_H0 ;  /* 0x20000012ff0c7230 */ /* 0x021fe20000004100 */
        /* <DEDUP_REMOVED lines=9> */
.L_x_49:
[----:B------:R-:W-:Y:S05]  /*2e80*/  BSYNC B1 ;  /* 0x0000000000017941 */ /* 0x000fea0003800000 */
.L_x_48:
        /* <DEDUP_REMOVED lines=9> */
.L_x_51:
[----:B------:R-:W-:Y:S05]  /*2f20*/  BSYNC B1 ;  /* 0x0000000000017941 */ /* 0x000fea0003800000 */
.L_x_50:
[----:B0----5:R-:W-:Y:S01]  /*2f30*/  HADD2.F32 R12, -RZ, R18.H0_H0 ;  /* 0x20000012ff0c7230 */ /* 0x021fe20000004100 */
        /* <DEDUP_REMOVED lines=8> */
.L_x_53:
[----:B------:R-:W-:Y:S05]  /*2fc0*/  BSYNC B1 ;  /* 0x0000000000017941 */ /* 0x000fea0003800000 */
.L_x_52:
        /* <DEDUP_REMOVED lines=10> */
.L_x_55:
[----:B------:R-:W-:Y:S05]  /*3070*/  BSYNC B1 ;  /* 0x0000000000017941 */ /* 0x000fea0003800000 */
.L_x_54:
        /* <DEDUP_REMOVED lines=10> */
.L_x_57:
[----:B------:R-:W-:Y:S05]  /*3120*/  BSYNC B1 ;  /* 0x0000000000017941 */ /* 0x000fea0003800000 */
.L_x_56:
        /* <DEDUP_REMOVED lines=9> */
.L_x_59:
[----:B------:R-:W-:Y:S05]  /*31c0*/  BSYNC B1 ;  /* 0x0000000000017941 */ /* 0x000fea0003800000 */
.L_x_58:
        /* <DEDUP_REMOVED lines=9> */
.L_x_61:
[----:B------:R-:W-:Y:S05]  /*3260*/  BSYNC B1 ;  /* 0x0000000000017941 */ /* 0x000fea0003800000 */
.L_x_60:
        /* <DEDUP_REMOVED lines=10> */
.L_x_63:
[----:B------:R-:W-:Y:S05]  /*3310*/  BSYNC B1 ;  /* 0x0000000000017941 */ /* 0x000fea0003800000 */
.L_x_62:
        /* <DEDUP_REMOVED lines=10> */
.L_x_65:
[----:B------:R-:W-:Y:S05]  /*33c0*/  BSYNC B1 ;  /* 0x0000000000017941 */ /* 0x000fea0003800000 */
.L_x_64:
        /* <DEDUP_REMOVED lines=9> */
.L_x_67:
[----:B------:R-:W-:Y:S05]  /*3460*/  BSYNC B1 ;  /* 0x0000000000017941 */ /* 0x000fea0003800000 */
.L_x_66:
        /* <DEDUP_REMOVED lines=9> */
.L_x_69:
[----:B------:R-:W-:Y:S05]  /*3500*/  BSYNC B1 ;  /* 0x0000000000017941 */ /* 0x000fea0003800000 */
.L_x_68:
        /* <DEDUP_REMOVED lines=10> */
.L_x_71:
[----:B------:R-:W-:Y:S05]  /*35b0*/  BSYNC B1 ;  /* 0x0000000000017941 */ /* 0x000fea0003800000 */
.L_x_70:
        /* <DEDUP_REMOVED lines=10> */
.L_x_73:
[----:B------:R-:W-:Y:S05]  /*3660*/  BSYNC B1 ;  /* 0x0000000000017941 */ /* 0x000fea0003800000 */
.L_x_72:
        /* <DEDUP_REMOVED lines=9> */
.L_x_75:
[----:B------:R-:W-:Y:S05]  /*3700*/  BSYNC B1 ;  /* 0x0000000000017941 */ /* 0x000fea0003800000 */
.L_x_74:
        /* <DEDUP_REMOVED lines=9> */
.L_x_77:
[----:B------:R-:W-:Y:S05]  /*37a0*/  BSYNC B1 ;  /* 0x0000000000017941 */ /* 0x000fea0003800000 */
.L_x_76:
        /* <DEDUP_REMOVED lines=10> */
.L_x_79:
[----:B------:R-:W-:Y:S05]  /*3850*/  BSYNC B1 ;  /* 0x0000000000017941 */ /* 0x000fea0003800000 */
.L_x_78:
        /* <DEDUP_REMOVED lines=10> */
.L_x_81:
[----:B------:R-:W-:Y:S05]  /*3900*/  BSYNC B1 ;  /* 0x0000000000017941 */ /* 0x000fea0003800000 */
.L_x_80:
        /* <DEDUP_REMOVED lines=9> */
.L_x_83:
[----:B------:R-:W-:Y:S05]  /*39a0*/  BSYNC B1 ;  /* 0x0000000000017941 */ /* 0x000fea0003800000 */
.L_x_82:
        /* <DEDUP_REMOVED lines=9> */
.L_x_85:
[----:B------:R-:W-:Y:S05]  /*3a40*/  BSYNC B1 ;  /* 0x0000000000017941 */ /* 0x000fea0003800000 */
.L_x_84:
        /* <DEDUP_REMOVED lines=10> */
.L_x_87:
[----:B------:R-:W-:Y:S05]  /*3af0*/  BSYNC B1 ;  /* 0x0000000000017941 */ /* 0x000fea0003800000 */
.L_x_86:
        /* <DEDUP_REMOVED lines=10> */
.L_x_89:
[----:B------:R-:W-:Y:S05]  /*3ba0*/  BSYNC B1 ;  /* 0x0000000000017941 */ /* 0x000fea0003800000 */
.L_x_88:
[----:B0--345:R-:W-:Y:S01]  /*3bb0*/  HADD2.F32 R4, -RZ, R18.H0_H0 ;  /* 0x20000012ff047230 */ /* 0x039fe20000004100 */
        /* <DEDUP_REMOVED lines=8> */
.L_x_91:
[----:B------:R-:W-:Y:S05]  /*3c40*/  BSYNC B1 ;  /* 0x0000000000017941 */ /* 0x000fea0003800000 */
.L_x_90:
[----:B0----5:R-:W-:Y:S01]  /*3c50*/  HADD2.F32 R4, -RZ, R18.H0_H0 ;  /* 0x20000012ff047230 */ /* 0x021fe20000004100 */
[----:B------:R-:W-:Y:S01]  /*3c60*/  ISETP.GT.AND P0, PT, R0, 0x8, P0 ;  /* 0x000000080000780c */ /* 0x000fe20000704270 */
[----:B------:R-:W-:Y:S01]  /*3c70*/  @P1 IMAD.MOV.U32 R5, RZ, RZ, R11 ;  /* 0x000000ffff051224 */ /* 0x000fe200078e000b */
[----:B------:R-:W-:Y:S02]  /*3c80*/  BSSY B1, `(.L_x_92) ;  /* 0x0000008000017945 */ /* 0x000fe40003800000 */
[----:B------:R-:W-:Y:S01]  /*3c90*/  FMUL R3, R4, R57 ;  /* 0x0000003904037220 */ /* 0x000fe20000400000 */
[----:B------:R-:W-:-:S03]  /*3ca0*/  @P1 IMAD.MOV.U32 R4, RZ, RZ, R10 ;  /* 0x000000ffff041224 */ /* 0x000fc600078e000a */
[----:B------:R-:W-:-:S05]  /*3cb0*/  FFMA R3, R54, R56, R3 ;  /* 0x0000003836037223 */ /* 0x000fca0000000003 */
[----:B------:R-:W-:-:S05]  /*3cc0*/  F2FP.F16.F32.PACK_AB R3, RZ, R3 ;  /* 0x00000003ff03723e */ /* 0x000fca00000000ff */
[----:B------:R0:W-:Y:S01]  /*3cd0*/  @P1 STG.E.U16 desc[UR36][R4.64+0x70], R3 ;  /* 0x0000700304001986 */ /* 0x0001e2000c101524 */
[----:B------:R-:W-:Y:S05]  /*3ce0*/  @!P0 BRA `(.L_x_93) ;  /* 0x0000000000048947 */ /* 0x000fea0003800000 */
[----:B------:R4:W5:Y:S02]  /*3cf0*/  LDG.E.LTC128B.U16 R18, desc[UR36][R8.64+0x72] ;  /* 0x0000722408127981 */ /* 0x000964000c1e1520 */
.L_x_93:
[----:B------:R-:W-:Y:S05]  /*3d00*/  BSYNC B1 ;  /* 0x0000000000017941 */ /* 0x000fea0003800000 */
.L_x_92:
[----:B------:R-:W-:Y:S05]  /*3d10*/  @!P0 BRA `(.L_x_94) ;  /* 0x0000000800708947 */ /* 0x000fea0003800000 */
[----:B-----5:R-:W-:-:S05]  /*3d20*/  HADD2.F32 R18, -RZ, R18.H0_H0 ;  /* 0x20000012ff127230 */ /* 0x020fca0000004100 */
[----:B------:R-:W-:-:S04]  /*3d30*/  FMUL R18, R18, R57 ;  /* 0x0000003912127220 */ /* 0x000fc80000400000 */
[----:B------:R-:W-:-:S05]  /*3d40*/  FFMA R18, R55, R56, R18 ;  /* 0x0000003837127223 */ /* 0x000fca0000000012 */
[----:B------:R-:W-:-:S05]  /*3d50*/  F2FP.F16.F32.PACK_AB R18, RZ, R18 ;  /* 0x00000012ff12723e */ /* 0x000fca00000000ff */
[----:B------:R0:W-:Y:S01]  /*3d60*/  STG.E.U16 desc[UR36][R10.64+0x72], R18 ;  /* 0x000072120a007986 */ /* 0x0001e2000c101524 */
[----:B------:R-:W-:Y:S05]  /*3d70*/  BRA `(.L_x_94) ;  /* 0x0000000800587947 */ /* 0x000fea0003800000 */
.L_x_33:
[----:B------:R-:W-:Y:S01]  /*3d80*/  ISETP.GT.AND P3, PT, R22, 0x1, PT ;  /* 0x000000011600780c */ /* 0x000fe20003f64270 */
[----:B------:R-:W-:Y:S01]  /*3d90*/  ULDC.64 UR4, c[0x0][0x5c0] ;  /* 0x0001700000047ab9 */ /* 0x000fe20000000a00 */
[-C--:B------:R-:W-:Y:S01]  /*3da0*/  FMUL R24, R24, R56.reuse ;  /* 0x0000003818187220 */ /* 0x080fe20000400000 */
[----:B------:R-:W-:Y:S01]  /*3db0*/  LEA R4, P4, R70, UR4, 0x1 ;  /* 0x0000000446047c11 */ /* 0x000fe2000f8808ff */
[-C--:B------:R-:W-:Y:S01]  /*3dc0*/  FMUL R25, R25, R56.reuse ;  /* 0x0000003819197220 */ /* 0x080fe20000400000 */
[----:B------:R-:W-:Y:S01]  /*3dd0*/  ISETP.GT.AND P0, PT, R0, RZ, P3 ;  /* 0x000000ff0000720c */ /* 0x000fe20001f04270 */
[----:B------:R-:W-:Y:S01]  /*3de0*/  FMUL R26, R26, R56 ;  /* 0x000000381a1a7220 */ /* 0x000fe20000400000 */
[----:B------:R-:W-:Y:S01]  /*3df0*/  F2FP.F16.F32.PACK_AB R24, RZ, R24 ;  /* 0x00000018ff18723e */ /* 0x000fe200000000ff */
[-C--:B------:R-:W-:Y:S01]  /*3e00*/  FMUL R27, R27, R56.reuse ;  /* 0x000000381b1b7220 */ /* 0x080fe20000400000 */
[----:B------:R-:W-:Y:S01]  /*3e10*/  LEA.HI.X R5, R70, UR5, R7, 0x1, P4 ;  /* 0x0000000546057c11 */ /* 0x000fe2000a0f0c07 */
[-C--:B------:R-:W-:Y:S01]  /*3e20*/  FMUL R28, R28, R56.reuse ;  /* 0x000000381c1c7220 */ /* 0x080fe20000400000 */
[----:B------:R-:W-:Y:S01]  /*3e30*/  F2FP.F16.F32.PACK_AB R25, RZ, R25 ;  /* 0x00000019ff19723e */ /* 0x000fe200000000ff */
[-C--:B------:R-:W-:Y:S01]  /*3e40*/  FMUL R29, R29, R56.reuse ;  /* 0x000000381d1d7220 */ /* 0x080fe20000400000 */
[----:B------:R-:W-:Y:S01]  /*3e50*/  ISETP.GT.AND P2, PT, R0, 0x8, P2 ;  /* 0x000000080000780c */ /* 0x000fe20001744270 */
[----:B------:R-:W-:Y:S01]  /*3e60*/  @P1 STG.E.U16 desc[UR36][R4.64], R24 ;  /* 0x0000001804001986 */ /* 0x000fe2000c101524 */
[----:B------:R-:W-:Y:S01]  /*3e70*/  ISETP.GT.AND P1, PT, R22, 0x8, PT ;  /* 0x000000081600780c */ /* 0x000fe20003f24270 */
[----:B------:R-:W-:Y:S01]  /*3e80*/  FMUL R30, R30, R56 ;  /* 0x000000381e1e7220 */ /* 0x000fe20000400000 */
[C---:B------:R-:W-:Y:S01]  /*3e90*/  SHF.L.U64.HI R3, R62.reuse, 0x1, R63 ;  /* 0x000000013e037819 */ /* 0x040fe2000001023f */
[----:B------:R-:W-:Y:S01]  /*3ea0*/  @P0 STG.E.U16 desc[UR36][R4.64+0x2], R25 ;  /* 0x0000021904000986 */ /* 0x000fe2000c101524 */
[----:B------:R-:W-:Y:S01]  /*3eb0*/  LEA R6, P5, R62, R4, 0x1 ;  /* 0x000000043e067211 */ /* 0x000fe200078a08ff */
[-C--:B------:R-:W-:Y:S01]  /*3ec0*/  FMUL R31, R31, R56.reuse ;  /* 0x000000381f1f7220 */ /* 0x080fe20000400000 */
[----:B------:R-:W-:Y:S01]  /*3ed0*/  ISETP.GT.AND P3, PT, R0, 0x8, P3 ;  /* 0x000000080000780c */ /* 0x000fe20001f64270 */
[-C--:B------:R-:W-:Y:S01]  /*3ee0*/  FMUL R32, R32, R56.reuse ;  /* 0x0000003820207220 */ /* 0x080fe20000400000 */
[----:B------:R-:W-:Y:S01]  /*3ef0*/  ISETP.GT.AND P0, PT, R22, 0x9, PT ;  /* 0x000000091600780c */ /* 0x000fe20003f04270 */
[----:B------:R-:W-:Y:S01]  /*3f00*/  IMAD.X R7, R3, 0x1, R5, P5 ;  /* 0x0000000103077824 */ /* 0x000fe200028e0605 */
[----:B------:R-:W-:Y:S01]  /*3f10*/  ISETP.GT.AND P4, PT, R0, RZ, P1 ;  /* 0x000000ff0000720c */ /* 0x000fe20000f84270 */
[----:B------:R-:W-:Y:S01]  /*3f20*/  FMUL R33, R33, R56 ;  /* 0x0000003821217220 */ /* 0x000fe20000400000 */
[----:B------:R-:W-:Y:S01]  /*3f30*/  F2FP.F16.F32.PACK_AB R26, RZ, R26 ;  /* 0x0000001aff1a723e */ /* 0x000fe200000000ff */
[-C--:B------:R-:W-:Y:S01]  /*3f40*/  FMUL R34, R34, R56.reuse ;  /* 0x0000003822227220 */ /* 0x080fe20000400000 */
[----:B------:R-:W-:Y:S01]  /*3f50*/  ISETP.GT.AND P5, PT, R0, RZ, P0 ;  /* 0x000000ff0000720c */ /* 0x000fe200007a4270 */
[----:B------:R-:W-:Y:S01]  /*3f60*/  FMUL R35, R35, R56 ;  /* 0x0000003823237220 */ /* 0x000fe20000400000 */
[----:B------:R-:W-:Y:S01]  /*3f70*/  F2FP.F16.F32.PACK_AB R27, RZ, R27 ;  /* 0x0000001bff1b723e */ /* 0x000fe200000000ff */
[----:B------:R-:W-:Y:S01]  /*3f80*/  @P2 STG.E.U16 desc[UR36][R6.64], R26 ;  /* 0x0000001a06002986 */ /* 0x000fe2000c101524 */
[----:B------:R-:W-:Y:S01]  /*3f90*/  F2FP.F16.F32.PACK_AB R28, RZ, R28 ;  /* 0x0000001cff1c723e */ /* 0x000fe200000000ff */
[-C--:B------:R-:W-:Y:S01]  /*3fa0*/  FMUL R36, R36, R56.reuse ;  /* 0x0000003824247220 */ /* 0x080fe20000400000 */
[----:B------:R-:W-:Y:S01]  /*3fb0*/  ISETP.GT.AND P2, PT, R0, 0x8, P1 ;  /* 0x000000080000780c */ /* 0x000fe20000f44270 */
[----:B------:R-:W-:Y:S01]  /*3fc0*/  @P3 STG.E.U16 desc[UR36][R6.64+0x2], R27 ;  /* 0x0000021b06003986 */ /* 0x000fe2000c101524 */
[----:B------:R-:W-:Y:S01]  /*3fd0*/  ISETP.GT.AND P1, PT, R22, 0x10, PT ;  /* 0x000000101600780c */ /* 0x000fe20003f24270 */
[-C--:B------:R-:W-:Y:S01]  /*3fe0*/  FMUL R37, R37, R56.reuse ;  /* 0x0000003825257220 */ /* 0x080fe20000400000 */
[----:B------:R-:W-:Y:S01]  /*3ff0*/  F2FP.F16.F32.PACK_AB R29, RZ, R29 ;  /* 0x0000001dff1d723e */ /* 0x000fe200000000ff */
[----:B------:R-:W-:Y:S01]  /*4000*/  @P4 STG.E.U16 desc[UR36][R4.64+0x10], R28 ;  /* 0x0000101c04004986 */ /* 0x000fe2000c101524 */
[----:B------:R-:W-:Y:S01]  /*4010*/  ISETP.GT.AND P3, PT, R0, 0x8, P0 ;  /* 0x000000080000780c */ /* 0x000fe20000764270 */
[-C--:B------:R-:W-:Y:S01]  /*4020*/  FMUL R38, R38, R56.reuse ;  /* 0x0000003826267220 */ /* 0x080fe20000400000 */
[----:B------:R-:W-:Y:S01]  /*4030*/  ISETP.GT.AND P0, PT, R22, 0x11, PT ;  /* 0x000000111600780c */ /* 0x000fe20003f04270 */
[----:B------:R-:W-:Y:S01]  /*4040*/  @P5 STG.E.U16 desc[UR36][R4.64+0x12], R29 ;  /* 0x0000121d04005986 */ /* 0x000fe2000c101524 */
        /* <DEDUP_REMOVED lines=40> */
[C---:B------:R-:W-:Y:S01]  /*42d0*/  ISETP.GT.AND P4, PT, R0.reuse, RZ, P1 ;  /* 0x000000ff0000720c */ /* 0x040fe20000f84270 */
[-C--:B------:R-:W-:Y:S01]  /*42e0*/  FMUL R51, R51, R56.reuse ;  /* 0x0000003833337220 */ /* 0x080fe20000400000 */
[----:B------:R-:W-:Y:S01]  /*42f0*/  ISETP.GT.AND P5, PT, R0, RZ, P0 ;  /* 0x000000ff0000720c */ /* 0x000fe200007a4270 */
[----:B------:R-:W-:Y:S01]  /*4300*/  FMUL R52, R52, R56 ;  /* 0x0000003834347220 */ /* 0x000fe20000400000 */
[----:B------:R-:W-:Y:S01]  /*4310*/  F2FP.F16.F32.PACK_AB R38, RZ, R38 ;  /* 0x00000026ff26723e */ /* 0x000fe200000000ff */
[-C--:B------:R-:W-:Y:S01]  /*4320*/  FMUL R53, R53, R56.reuse ;  /* 0x0000003835357220 */ /* 0x080fe20000400000 */
[----:B------:R-:W-:Y:S01]  /*4330*/  F2FP.F16.F32.PACK_AB R39, RZ, R39 ;  /* 0x00000027ff27723e */ /* 0x000fe200000000ff */
[----:B------:R-:W-:Y:S01]  /*4340*/  FMUL R54, R54, R56 ;  /* 0x0000003836367220 */ /* 0x000fe20000400000 */
[----:B------:R-:W-:Y:S01]  /*4350*/  F2FP.F16.F32.PACK_AB R40, RZ, R40 ;  /* 0x00000028ff28723e */ /* 0x000fe200000000ff */
[----:B------:R-:W-:Y:S01]  /*4360*/  @P2 STG.E.U16 desc[UR36][R6.64+0x30], R38 ;  /* 0x0000302606002986 */ /* 0x000fe2000c101524 */
[----:B------:R-:W-:Y:S01]  /*4370*/  F2FP.F16.F32.PACK_AB R41, RZ, R41 ;  /* 0x00000029ff29723e */ /* 0x000fe200000000ff */
[----:B------:R-:W-:Y:S01]  /*4380*/  FMUL R55, R55, R56 ;  /* 0x0000003837377220 */ /* 0x000fe20000400000 */
[C---:B------:R-:W-:Y:S01]  /*4390*/  ISETP.GT.AND P1, PT, R0.reuse, 0x8, P1 ;  /* 0x000000080000780c */ /* 0x040fe20000f24270 */
[----:B------:R-:W-:Y:S01]  /*43a0*/  @P3 STG.E.U16 desc[UR36][R6.64+0x32], R39 ;  /* 0x0000322706003986 */ /* 0x000fe2000c101524 */
[----:B------:R-:W-:-:S02]  /*43b0*/  ISETP.GT.AND P2, PT, R0, 0x8, P0 ;  /* 0x000000080000780c */ /* 0x000fc40000744270 */
[----:B------:R-:W-:Y:S01]  /*43c0*/  F2FP.F16.F32.PACK_AB R42, RZ, R42 ;  /* 0x0000002aff2a723e */ /* 0x000fe200000000ff */
[----:B------:R-:W-:Y:S01]  /*43d0*/  @P4 STG.E.U16 desc[UR36][R4.64+0x40], R40 ;  /* 0x0000402804004986 */ /* 0x000fe2000c101524 */
[C---:B------:R-:W-:Y:S02]  /*43e0*/  ISETP.GT.AND P4, PT, R22.reuse, 0x28, PT ;  /* 0x000000281600780c */ /* 0x040fe40003f84270 */
[----:B------:R-:W-:Y:S01]  /*43f0*/  ISETP.GT.AND P0, PT, R22, 0x29, PT ;  /* 0x000000291600780c */ /* 0x000fe20003f04270 */
[----:B------:R-:W-:Y:S01]  /*4400*/  @P5 STG.E.U16 desc[UR36][R4.64+0x42], R41 ;  /* 0x0000422904005986 */ /* 0x000fe2000c101524 */
[----:B------:R-:W-:Y:S02]  /*4410*/  ISETP.GT.AND P5, PT, R0, RZ, P4 ;  /* 0x000000ff0000720c */ /* 0x000fe400027a4270 */
[----:B------:R-:W-:Y:S01]  /*4420*/  F2FP.F16.F32.PACK_AB R43, RZ, R43 ;  /* 0x0000002bff2b723e */ /* 0x000fe200000000ff */
[----:B------:R-:W-:Y:S01]  /*4430*/  @P1 STG.E.U16 desc[UR36][R6.64+0x40], R42 ;  /* 0x0000402a06001986 */ /* 0x000fe2000c101524 */
[----:B------:R-:W-:-:S02]  /*4440*/  F2FP.F16.F32.PACK_AB R44, RZ, R44 ;  /* 0x0000002cff2c723e */ /* 0x000fc400000000ff */
[C---:B------:R-:W-:Y:S01]  /*4450*/  ISETP.GT.AND P3, PT, R0.reuse, RZ, P0 ;  /* 0x000000ff0000720c */ /* 0x040fe20000764270 */
[----:B------:R-:W-:Y:S01]  /*4460*/  @P2 STG.E.U16 desc[UR36][R6.64+0x42], R43 ;  /* 0x0000422b06002986 */ /* 0x000fe2000c101524 */
[C---:B------:R-:W-:Y:S02]  /*4470*/  ISETP.GT.AND P4, PT, R0.reuse, 0x8, P4 ;  /* 0x000000080000780c */ /* 0x040fe40002784270 */
[----:B------:R-:W-:Y:S02]  /*4480*/  F2FP.F16.F32.PACK_AB R45, RZ, R45 ;  /* 0x0000002dff2d723e */ /* 0x000fe400000000ff */
[----:B------:R-:W-:Y:S01]  /*4490*/  F2FP.F16.F32.PACK_AB R46, RZ, R46 ;  /* 0x0000002eff2e723e */ /* 0x000fe200000000ff */
[----:B------:R-:W-:Y:S01]  /*44a0*/  @P5 STG.E.U16 desc[UR36][R4.64+0x50], R44 ;  /* 0x0000502c04005986 */ /* 0x000fe2000c101524 */
[----:B------:R-:W-:Y:S02]  /*44b0*/  ISETP.GT.AND P5, PT, R0, 0x8, P0 ;  /* 0x000000080000780c */ /* 0x000fe400007a4270 */
[----:B------:R-:W-:-:S02]  /*44c0*/  F2FP.F16.F32.PACK_AB R47, RZ, R47 ;  /* 0x0000002fff2f723e */ /* 0x000fc400000000ff */
[C---:B------:R-:W-:Y:S01]  /*44d0*/  ISETP.GT.AND P2, PT, R22.reuse, 0x31, PT ;  /* 0x000000311600780c */ /* 0x040fe20003f44270 */
[----:B------:R-:W-:Y:S01]  /*44e0*/  @P3 STG.E.U16 desc[UR36][R4.64+0x52], R45 ;  /* 0x0000522d04003986 */ /* 0x000fe2000c101524 */
[----:B------:R-:W-:Y:S02]  /*44f0*/  ISETP.GT.AND P3, PT, R22, 0x30, PT ;  /* 0x000000301600780c */ /* 0x000fe40003f64270 */
[----:B------:R-:W-:Y:S01]  /*4500*/  F2FP.F16.F32.PACK_AB R48, RZ, R48 ;  /* 0x00000030ff30723e */ /* 0x000fe200000000ff */
[----:B------:R-:W-:Y:S01]  /*4510*/  @P4 STG.E.U16 desc[UR36][R6.64+0x50], R46 ;  /* 0x0000502e06004986 */ /* 0x000fe2000c101524 */
[C---:B------:R-:W-:Y:S02]  /*4520*/  ISETP.GT.AND P4, PT, R0.reuse, RZ, P2 ;  /* 0x000000ff0000720c */ /* 0x040fe40001784270 */
[----:B------:R-:W-:Y:S01]  /*4530*/  F2FP.F16.F32.PACK_AB R49, RZ, R49 ;  /* 0x00000031ff31723e */ /* 0x000fe200000000ff */
[----:B------:R-:W-:Y:S01]  /*4540*/  @P5 STG.E.U16 desc[UR36][R6.64+0x52], R47 ;  /* 0x0000522f06005986 */ /* 0x000fe2000c101524 */
[----:B------:R-:W-:-:S02]  /*4550*/  ISETP.GT.AND P5, PT, R0, RZ, P3 ;  /* 0x000000ff0000720c */ /* 0x000fc40001fa4270 */
[C---:B------:R-:W-:Y:S02]  /*4560*/  ISETP.GT.AND P1, PT, R22.reuse, 0x38, PT ;  /* 0x000000381600780c */ /* 0x040fe40003f24270 */
[----:B------:R-:W-:Y:S02]  /*4570*/  ISETP.GT.AND P0, PT, R22, 0x39, PT ;  /* 0x000000391600780c */ /* 0x000fe40003f04270 */
[C---:B------:R-:W-:Y:S02]  /*4580*/  ISETP.GT.AND P3, PT, R0.reuse, 0x8, P3 ;  /* 0x000000080000780c */ /* 0x040fe40001f64270 */
[C---:B------:R-:W-:Y:S02]  /*4590*/  ISETP.GT.AND P2, PT, R0.reuse, 0x8, P2 ;  /* 0x000000080000780c */ /* 0x040fe40001744270 */
[----:B------:R-:W-:Y:S02]  /*45a0*/  F2FP.F16.F32.PACK_AB R50, RZ, R50 ;  /* 0x00000032ff32723e */ /* 0x000fe400000000ff */
[----:B------:R-:W-:Y:S01]  /*45b0*/  F2FP.F16.F32.PACK_AB R51, RZ, R51 ;  /* 0x00000033ff33723e */ /* 0x000fe200000000ff */
[----:B------:R-:W-:Y:S01]  /*45c0*/  @P5 STG.E.U16 desc[UR36][R4.64+0x60], R48 ;  /* 0x0000603004005986 */ /* 0x000fe2000c101524 */
[----:B------:R-:W-:-:S02]  /*45d0*/  ISETP.GT.AND P5, PT, R0, RZ, P0 ;  /* 0x000000ff0000720c */ /* 0x000fc400007a4270 */
[C---:B------:R-:W-:Y:S01]  /*45e0*/  ISETP.GT.AND P0, PT, R0.reuse, 0x8, P0 ;  /* 0x000000080000780c */ /* 0x040fe20000704270 */
[----:B------:R-:W-:Y:S01]  /*45f0*/  @P4 STG.E.U16 desc[UR36][R4.64+0x62], R49 ;  /* 0x0000623104004986 */ /* 0x000fe2000c101524 */
[C---:B------:R-:W-:Y:S02]  /*4600*/  ISETP.GT.AND P4, PT, R0.reuse, RZ, P1 ;  /* 0x000000ff0000720c */ /* 0x040fe40000f84270 */
[----:B------:R-:W-:Y:S01]  /*4610*/  ISETP.GT.AND P1, PT, R0, 0x8, P1 ;  /* 0x000000080000780c */ /* 0x000fe20000f24270 */
[----:B------:R-:W-:Y:S01]  /*4620*/  @P3 STG.E.U16 desc[UR36][R6.64+0x60], R50 ;  /* 0x0000603206003986 */ /* 0x000fe2000c101524 */
[----:B------:R-:W-:Y:S02]  /*4630*/  F2FP.F16.F32.PACK_AB R52, RZ, R52 ;  /* 0x00000034ff34723e */ /* 0x000fe400000000ff */
[----:B------:R-:W-:Y:S01]  /*4640*/  F2FP.F16.F32.PACK_AB R53, RZ, R53 ;  /* 0x00000035ff35723e */ /* 0x000fe200000000ff */
[----:B------:R-:W-:Y:S01]  /*4650*/  @P2 STG.E.U16 desc[UR36][R6.64+0x62], R51 ;  /* 0x0000623306002986 */ /* 0x000fe2000c101524 */
[----:B------:R-:W-:-:S02]  /*4660*/  F2FP.F16.F32.PACK_AB R54, RZ, R54 ;  /* 0x00000036ff36723e */ /* 0x000fc400000000ff */
[----:B------:R-:W-:-:S03]  /*4670*/  F2FP.F16.F32.PACK_AB R55, RZ, R55 ;  /* 0x00000037ff37723e */ /* 0x000fc600000000ff */
[----:B------:R-:W-:Y:S04]  /*4680*/  @P4 STG.E.U16 desc[UR36][R4.64+0x70], R52 ;  /* 0x0000703404004986 */ /* 0x000fe8000c101524 */
[----:B------:R0:W-:Y:S02]  /*4690*/  @P5 STG.E.U16 desc[UR36][R4.64+0x72], R53 ;  /* 0x0000723504005986 */ /* 0x0001e4000c101524 */
[----:B0-----:R-:W-:Y:S02]  /*46a0*/  @P1 IMAD.MOV.U32 R4, RZ, RZ, R6 ;  /* 0x000000ffff041224 */ /* 0x001fe400078e0006 */
[----:B------:R-:W-:-:S05]  /*46b0*/  @P1 IMAD.MOV.U32 R5, RZ, RZ, R7 ;  /* 0x000000ffff051224 */ /* 0x000fca00078e0007 */
[----:B------:R0:W-:Y:S04]  /*46c0*/  @P1 STG.E.U16 desc[UR36][R4.64+0x70], R54 ;  /* 0x0000703604001986 */ /* 0x0001e8000c101524 */
[----:B------:R0:W-:Y:S02]  /*46d0*/  @P0 STG.E.U16 desc[UR36][R6.64+0x72], R55 ;  /* 0x0000723706000986 */ /* 0x0001e4000c101524 */
.L_x_94:
[----:B------:R-:W-:Y:S05]  /*46e0*/  BSYNC B0 ;  /* 0x0000000000007941 */ /* 0x000fea0003800000 */
.L_x_32:
[----:B0-----:R-:W2:Y:S01]  /*46f0*/  LDL.64 R4, [R1] ;  /* 0x0000000001047983 */ /* 0x001ea20000100a00 */
[----:B------:R-:W-:Y:S01]  /*4700*/  ULDC.64 UR4, c[0x0][0x650] ;  /* 0x0001940000047ab9 */ /* 0x000fe20000000a00 */
[----:B------:R-:W-:Y:S02]  /*4710*/  IMAD.U32 R0, RZ, RZ, UR44 ;  /* 0x0000002cff007e24 */ /* 0x000fe4000f8e00ff */
[----:B------:R-:W-:Y:S02]  /*4720*/  IMAD.MOV.U32 R22, RZ, RZ, -0x1 ;  /* 0xffffffffff167424 */ /* 0x000fe400078e00ff */
[----:B------:R0:W-:Y:S01]  /*4730*/  SYNCS.ARRIVE.TRANS64.A1T0 RZ, [R0+UR48], RZ ;  /* 0x000000ff00ff79a7 */ /* 0x0001e20008100030 */
[----:B-----5:R-:W-:Y:S02]  /*4740*/  IMAD.MOV.U32 R18, RZ, RZ, -0x1 ;  /* 0xffffffffff127424 */ /* 0x020fe400078e00ff */
[----:B------:R-:W-:Y:S01]  /*4750*/  IMAD.MOV.U32 R19, RZ, RZ, -0x1 ;  /* 0xffffffffff137424 */ /* 0x000fe200078e00ff */
[----:B0-----:R-:W-:-:S02]  /*4760*/  PRMT R0, RZ, 0x7610, R0 ;  /* 0x00007610ff007816 */ /* 0x001fc40000000000 */
[----:B--2---:R-:W-:-:S05]  /*4770*/  LEA R16, P0, R4, R16, 0x1 ;  /* 0x0000001004107211 */ /* 0x004fca00078008ff */
[----:B------:R-:W-:Y:S01]  /*4780*/  IMAD.X R17, R66, 0x1, R17, P0 ;  /* 0x0000000142117824 */ /* 0x000fe200000e0611 */
[----:B------:R-:W-:-:S04]  /*4790*/  ISETP.GE.U32.AND P0, PT, R16, UR4, PT ;  /* 0x0000000410007c0c */ /* 0x000fc8000bf06070 */
[----:B------:R-:W-:-:S13]  /*47a0*/  ISETP.GE.U32.AND.EX P0, PT, R17, UR5, PT, P0 ;  /* 0x0000000511007c0c */ /* 0x000fda000bf06100 */
[----:B------:R-:W-:Y:S05]  /*47b0*/  @P0 BRA `(.L_x_95) ;  /* 0x00000004004c0947 */ /* 0x000fea0003800000 */
[----:B------:R-:W0:Y:S01]  /*47c0*/  LDC.64 R10, c[0x0][0x628] ;  /* 0x00018a00ff0a7b82 */ /* 0x000e220000000a00 */
[----:B------:R-:W2:Y:S01]  /*47d0*/  S2R R12, SR_CTAID.X ;  /* 0x00000000000c7919 */ /* 0x000ea20000002500 */
[----:B-1-34-:R-:W-:Y:S02]  /*47e0*/  IMAD.MOV.U32 R8, RZ, RZ, R16 ;  /* 0x000000ffff087224 */ /* 0x01afe400078e0010 */
[----:B------:R-:W-:Y:S01]  /*47f0*/  IMAD.MOV.U32 R9, RZ, RZ, R17 ;  /* 0x000000ffff097224 */ /* 0x000fe200078e0011 */
[----:B------:R-:W1:Y:S03]  /*4800*/  S2R R18, SR_CTAID.Y ;  /* 0x0000000000127919 */ /* 0x000e660000002600 */
[----:B------:R-:W3:Y:S08]  /*4810*/  LDC R0, c[0x0][0x630] ;  /* 0x00018c00ff007b82 */ /* 0x000ef00000000800 */
[----:B------:R-:W4:Y:S01]  /*4820*/  LDC.64 R14, c[0x0][0x620] ;  /* 0x00018800ff0e7b82 */ /* 0x000f220000000a00 */
[----:B0-----:R-:W-:-:S04]  /*4830*/  ISETP.NE.U32.AND P0, PT, R10, RZ, PT ;  /* 0x000000ff0a00720c */ /* 0x001fc80003f05070 */
[----:B------:R-:W-:-:S13]  /*4840*/  ISETP.NE.AND.EX P0, PT, R11, RZ, PT, P0 ;  /* 0x000000ff0b00720c */ /* 0x000fda0003f05300 */
[----:B-1234-:R-:W-:Y:S05]  /*4850*/  @!P0 BRA `(.L_x_96) ;  /* 0x0000000000288947 */ /* 0x01efea0003800000 */
[----:B------:R-:W0:Y:S02]  /*4860*/  LDC R3, c[0x0][0x634] ;  /* 0x00018d00ff037b82 */ /* 0x000e240000000800 */
[----:B0-----:R-:W-:-:S05]  /*4870*/  IADD3 R3, P0, R16, R3, RZ ;  /* 0x0000000310037210 */ /* 0x001fca0007f1e0ff */
        /* <DEDUP_REMOVED lines=8> */
.L_x_96:
[-CC-:B------:R-:W-:Y:S01]  /*4900*/  SHF.R.U64 R19, R8, R0.reuse, R9.reuse ;  /* 0x0000000008137219 */ /* 0x180fe20000001209 */
[----:B------:R-:W0:Y:S01]  /*4910*/  LDC.64 R24, c[0x0][0x640] ;  /* 0x00019000ff187b82 */ /* 0x000e220000000a00 */
[----:B------:R-:W-:Y:S01]  /*4920*/  SHF.R.U32.HI R0, RZ, R0, R9 ;  /* 0x00000000ff007219 */ /* 0x000fe20000011609 */
[----:B------:R-:W-:Y:S01]  /*4930*/  ULDC UR4, c[0x0][0x150] ;  /* 0x0000540000047ab9 */ /* 0x000fe20000000800 */
[----:B------:R-:W-:Y:S02]  /*4940*/  IADD3 R3, P0, RZ, -R19, RZ ;  /* 0x80000013ff037210 */ /* 0x000fe40007f1e0ff */
[----:B------:R-:W-:-:S03]  /*4950*/  I2FP.F32.U32 R7, R12 ;  /* 0x0000000c00077245 */ /* 0x000fc60000201000 */
[----:B------:R-:W1:Y:S01]  /*4960*/  LDC R6, c[0x0][0x618] ;  /* 0x00018600ff067b82 */ /* 0x000e620000000800 */
[----:B------:R-:W-:Y:S02]  /*4970*/  IMAD.X R5, RZ, RZ, ~R0, P0 ;  /* 0x000000ffff057224 */ /* 0x000fe400000e0e00 */
[----:B------:R-:W-:Y:S01]  /*4980*/  FMUL R7, R7, UR4 ;  /* 0x0000000407077c20 */ /* 0x000fe20008400000 */
[----:B------:R-:W-:Y:S01]  /*4990*/  ULDC UR4, c[0x0][0x154] ;  /* 0x0000550000047ab9 */ /* 0x000fe20000000800 */
[-C--:B------:R-:W-:Y:S02]  /*49a0*/  IMAD R0, R5, R14.reuse, RZ ;  /* 0x0000000e05007224 */ /* 0x080fe400078e02ff */
[C---:B------:R-:W-:Y:S01]  /*49b0*/  IMAD.WIDE.U32 R4, R3.reuse, R14, R16 ;  /* 0x0000000e03047225 */ /* 0x040fe200078e0010 */
[----:B------:R-:W2:Y:S01]  /*49c0*/  LDC R8, c[0x0][0x608] ;  /* 0x00018200ff087b82 */ /* 0x000ea20000000800 */
[----:B------:R-:W3:Y:S02]  /*49d0*/  F2I.U32.TRUNC.NTZ R7, R7 ;  /* 0x0000000700077305 */ /* 0x000ee4000020f000 */
[----:B------:R-:W-:Y:S01]  /*49e0*/  IMAD R3, R3, R15, R0 ;  /* 0x0000000f03037224 */ /* 0x000fe200078e0200 */
[----:B------:R-:W-:-:S03]  /*49f0*/  I2FP.F32.U32 R0, R18 ;  /* 0x0000001200007245 */ /* 0x000fc60000201000 */
[----:B------:R-:W-:Y:S01]  /*4a00*/  IMAD.IADD R3, R5, 0x1, R3 ;  /* 0x0000000105037824 */ /* 0x000fe200078e0203 */
[----:B------:R-:W4:Y:S01]  /*4a10*/  LDC R11, c[0x0][0x658] ;  /* 0x00019600ff0b7b82 */ /* 0x000f220000000800 */
[----:B0-----:R-:W-:-:S04]  /*4a20*/  ISETP.NE.U32.AND P0, PT, R24, RZ, PT ;  /* 0x000000ff1800720c */ /* 0x001fc80003f05070 */
[----:B------:R-:W-:-:S03]  /*4a30*/  ISETP.NE.AND.EX P0, PT, R25, RZ, PT, P0 ;  /* 0x000000ff1900720c */ /* 0x000fc60003f05300 */
[----:B------:R-:W0:Y:S01]  /*4a40*/  LDC R9, c[0x0][0x144] ;  /* 0x00005100ff097b82 */ /* 0x000e220000000800 */
[-C--:B-1----:R-:W-:Y:S01]  /*4a50*/  SHF.R.U64 R10, R4, R6.reuse, R3 ;  /* 0x00000006040a7219 */ /* 0x082fe20000001203 */
[----:B---3--:R-:W-:Y:S01]  /*4a60*/  IMAD.MOV R7, RZ, RZ, -R7 ;  /* 0x000000ffff077224 */ /* 0x008fe200078e0a07 */
[----:B------:R-:W-:Y:S01]  /*4a70*/  SHF.R.U32.HI R3, RZ, R6, R3 ;  /* 0x00000006ff037219 */ /* 0x000fe20000011603 */
[----:B------:R-:W-:-:S04]  /*4a80*/  FMUL R6, R0, UR4 ;  /* 0x0000000400067c20 */ /* 0x000fc80008400000 */
[----:B------:R-:W1:Y:S01]  /*4a90*/  LDC R21, c[0x0][0x148] ;  /* 0x00005200ff157b82 */ /* 0x000e620000000800 */
[----:B------:R3:W0:Y:S01]  /*4aa0*/  F2I.U32.TRUNC.NTZ R14, R6 ;  /* 0x00000006000e7305 */ /* 0x000622000020f000 */
[-CC-:B--2---:R-:W-:Y:S02]  /*4ab0*/  SHF.R.U64 R13, R10, R8.reuse, R3.reuse ;  /* 0x000000080a0d7219 */ /* 0x184fe40000001203 */
[----:B------:R-:W-:-:S04]  /*4ac0*/  SHF.R.U32.HI R0, RZ, R8, R3 ;  /* 0x00000008ff007219 */ /* 0x000fc80000011603 */
[----:B------:R-:W2:Y:S01]  /*4ad0*/  LDC R20, c[0x0][0x648] ;  /* 0x00019200ff147b82 */ /* 0x000ea20000000800 */
[-CC-:B----4-:R-:W-:Y:S02]  /*4ae0*/  SHF.R.U64 R15, R13, R11.reuse, R0.reuse ;  /* 0x0000000b0d0f7219 */ /* 0x190fe40000001200 */
[----:B------:R-:W-:-:S03]  /*4af0*/  SHF.R.U32.HI R5, RZ, R11, R0 ;  /* 0x0000000bff057219 */ /* 0x000fc60000011600 */
[----:B------:R-:W-:Y:S02]  /*4b00*/  IMAD.MOV.U32 R4, RZ, RZ, R15 ;  /* 0x000000ffff047224 */ /* 0x000fe400078e000f */
[----:B------:R-:W4:Y:S01]  /*4b10*/  LDC R26, c[0x0][0x638] ;  /* 0x00018e00ff1a7b82 */ /* 0x000f220000000800 */
[----:B0-----:R-:W-:-:S07]  /*4b20*/  IMAD R22, R9, R7, R12 ;  /* 0x0000000709167224 */ /* 0x001fce00078e020c */
[----:B------:R-:W0:Y:S08]  /*4b30*/  LDC R27, c[0x0][0x610] ;  /* 0x00018400ff1b7b82 */ /* 0x000e300000000800 */
[----:B------:R-:W0:Y:S01]  /*4b40*/  LDC R28, c[0x0][0x600] ;  /* 0x00018000ff1c7b82 */ /* 0x000e220000000800 */
[----:B-123--:R-:W-:Y:S05]  /*4b50*/  @!P0 BRA `(.L_x_97) ;  /* 0x0000000000288947 */ /* 0x00efea0003800000 */
[----:B------:R-:W1:Y:S02]  /*4b60*/  LDC R0, c[0x0][0x64c] ;  /* 0x00019300ff007b82 */ /* 0x000e640000000800 */
[----:B-1----:R-:W-:-:S05]  /*4b70*/  IADD3 R3, P0, R15, R0, RZ ;  /* 0x000000000f037210 */ /* 0x002fca0007f1e0ff */
        /* <DEDUP_REMOVED lines=8> */
.L_x_97:
[----:B------:R-:W-:Y:S01]  /*4c00*/  ISETP.NE.AND P0, PT, R2, 0x1, PT ;  /* 0x000000010200780c */ /* 0x000fe20003f05270 */
[----:B------:R-:W-:Y:S01]  /*4c10*/  IMAD.MOV R14, RZ, RZ, -R14 ;  /* 0x000000ffff0e7224 */ /* 0x000fe200078e0a0e */
[----:B------:R-:W-:Y:S02]  /*4c20*/  SHF.R.U64 R0, R4, R20, R5 ;  /* 0x0000001404007219 */ /* 0x000fe40000001205 */
[----:B------:R-:W-:Y:S02]  /*4c30*/  LOP3.LUT R3, R13, R68, RZ, 0xc0, !PT ;  /* 0x000000440d037212 */ /* 0x000fe400078ec0ff */
[----:B------:R-:W-:Y:S01]  /*4c40*/  LOP3.LUT R5, R10, R67, RZ, 0xc0, !PT ;  /* 0x000000430a057212 */ /* 0x000fe200078ec0ff */
[----:B------:R-:W-:Y:S02]  /*4c50*/  IMAD.MOV R4, RZ, RZ, -R0 ;  /* 0x000000ffff047224 */ /* 0x000fe400078e0a00 */
[----:B------:R-:W-:Y:S02]  /*4c60*/  IMAD R3, R64, R0, R3 ;  /* 0x0000000040037224 */ /* 0x000fe400078e0203 */
[----:B----4-:R-:W-:-:S02]  /*4c70*/  IMAD R0, R4, R26, R15 ;  /* 0x0000001a04007224 */ /* 0x010fc400078e020f */
[----:B------:R-:W-:Y:S02]  /*4c80*/  @P0 IMAD R22, R21, R14, R18 ;  /* 0x0000000e15160224 */ /* 0x000fe400078e0212 */
[----:B------:R-:W-:Y:S02]  /*4c90*/  IMAD.MOV.U32 R4, RZ, RZ, 0x1 ;  /* 0x00000001ff047424 */ /* 0x000fe400078e00ff */
[----:B0-----:R-:W-:Y:S02]  /*4ca0*/  IMAD R22, R3, R27, R22 ;  /* 0x0000001b03167224 */ /* 0x001fe400078e0216 */
[----:B------:R-:W-:Y:S01]  /*4cb0*/  IMAD R3, R0, R28, R5 ;  /* 0x0000001c00037224 */ /* 0x000fe200078e0205 */
[----:B------:R-:W-:-:S04]  /*4cc0*/  PRMT R0, R4, 0x7610, R0 ;  /* 0x0000761004007816 */ /* 0x000fc80000000000 */
[----:B------:R-:W-:Y:S02]  /*4cd0*/  SEL R18, R3, R22, !P0 ;  /* 0x0000001603127207 */ /* 0x000fe40004000000 */
[----:B------:R-:W-:-:S07]  /*4ce0*/  SEL R22, R22, R3, !P0 ;  /* 0x0000000316167207 */ /* 0x000fce0004000000 */
.L_x_95:
[----:B------:R-:W-:Y:S01]  /*4cf0*/  UIMAD.WIDE.U32 UR4, UR38, 0x24924925, URZ ;  /* 0x24924925260478a5 */ /* 0x000fe2000f8e003f */
[----:B------:R-:W-:Y:S02]  /*4d00*/  LOP3.LUT P0, RZ, R0, 0xff, RZ, 0xc0, !PT ;  /* 0x000000ff00ff7812 */ /* 0x000fe4000780c0ff */
[----:B------:R-:W-:Y:S01]  /*4d10*/  LOP3.LUT R73, R73, 0x1, RZ, 0x3c, !PT ;  /* 0x0000000149497812 */ /* 0x000fe200078e3cff */
[----:B------:R-:W-:-:S04]  /*4d20*/  UIADD3 UR4, UR38, -UR5, URZ ;  /* 0x8000000526047290 */ /* 0x000fc8000fffe03f */
[----:B------:R-:W-:-:S04]  /*4d30*/  ULEA.HI UR4, UR4, UR5, URZ, 0x1f ;  /* 0x0000000504047291 */ /* 0x000fc8000f8ff83f */
[----:B------:R-:W-:-:S04]  /*4d40*/  USHF.R.U32.HI UR4, URZ, 0x2, UR4 ;  /* 0x000000023f047899 */ /* 0x000fc80008011604 */
[----:B------:R-:W-:Y:S01]  /*4d50*/  UIMAD UR38, UR4, -0x7, UR38 ;  /* 0xfffffff9042678a4 */ /* 0x000fe2000f8e0226 */
[----:B------:R-:W-:Y:S11]  /*4d60*/  @P0 BRA `(.L_x_98) ;  /* 0xffffffc8002c0947 */ /* 0x000ff6000383ffff */
[----:B------:R-:W-:Y:S05]  /*4d70*/  EXIT ;  /* 0x000000000000794d */ /* 0x000fea0003800000 */
.L_x_13:
[----:B------:R-:W-:-:S08]  /*4d80*/  ISETP.NE.AND P0, PT, R14, RZ, PT ;  /* 0x000000ff0e00720c */ /* 0x000fd00003f05270 */
[----:B0-----:R-:W0:-:S00]  /*4d90*/  USETMAXREG.DEALLOC.CTAPOOL 0x28 ;  /* 0x00000028000079c8 */ /* 0x001e0000080e0500 */
[----:B------:R-:W-:Y:S05]  /*4da0*/  @P0 EXIT ;  /* 0x000000000000094d */ /* 0x000fea0003800000 */
[----:B0-----:R-:W-:Y:S01]  /*4db0*/  LOP3.LUT P0, RZ, R3, 0xff, RZ, 0xc0, !PT ;  /* 0x000000ff03ff7812 */ /* 0x001fe2000780c0ff */
[----:B------:R-:W-:Y:S02]  /*4dc0*/  IMAD.MOV.U32 R3, RZ, RZ, 0x1 ;  /* 0x00000001ff037424 */ /* 0x000fe400078e00ff */
[----:B------:R-:W-:-:S10]  /*4dd0*/  IMAD.MOV.U32 R8, RZ, RZ, RZ ;  /* 0x000000ffff087224 */ /* 0x000fd400078e00ff */
[----:B------:R-:W-:Y:S05]  /*4de0*/  @!P0 BRA `(.L_x_99) ;  /* 0x0000000c003c8947 */ /* 0x000fea0003800000 */
[----:B------:R-:W-:Y:S01]  /*4df0*/  LOP3.LUT P0, RZ, R4, 0x1f, RZ, 0xc0, !PT ;  /* 0x0000001f04ff7812 */ /* 0x000fe2000780c0ff */
[----:B------:R-:W-:Y:S01]  /*4e00*/  ULDC UR5, c[0x0][0x658] ;  /* 0x0001960000057ab9 */ /* 0x000fe20000000800 */
[----:B------:R-:W-:Y:S01]  /*4e10*/  UMOV UR6, 0xffffffff ;  /* 0xffffffff00067882 */ /* 0x000fe20000000000 */
[----:B------:R-:W-:Y:S01]  /*4e20*/  BSSY B0, `(.L_x_99) ;  /* 0x00000cb000007945 */ /* 0x000fe20003800000 */
[----:B------:R-:W-:Y:S01]  /*4e30*/  USHF.L.U32 UR6, UR6, UR5, URZ ;  /* 0x0000000506067299 */ /* 0x000fe2000800063f */
[C---:B------:R-:W-:Y:S01]  /*4e40*/  ISETP.NE.AND P2, PT, R5.reuse, RZ, PT ;  /* 0x000000ff0500720c */ /* 0x040fe20003f45270 */
[----:B------:R-:W-:Y:S01]  /*4e50*/  UMOV UR7, 0x1 ;  /* 0x0000000100077882 */ /* 0x000fe20000000000 */
[----:B------:R-:W-:Y:S01]  /*4e60*/  ISETP.NE.OR P0, PT, R5, RZ, !P0 ;  /* 0x000000ff0500720c */ /* 0x000fe20004705670 */
[----:B------:R-:W-:Y:S01]  /*4e70*/  IMAD.MOV.U32 R10, RZ, RZ, 0x1 ;  /* 0x00000001ff0a7424 */ /* 0x000fe200078e00ff */
[----:B------:R-:W-:Y:S01]  /*4e80*/  LOP3.LUT R9, R23, 0x2, RZ, 0xfc, !PT ;  /* 0x0000000217097812 */ /* 0x000fe200078efcff */
[----:B------:R-:W-:Y:S01]  /*4e90*/  IMAD.MOV.U32 R3, RZ, RZ, 0x1 ;  /* 0x00000001ff037424 */ /* 0x000fe200078e00ff */
[----:B------:R-:W-:Y:S01]  /*4ea0*/  ULDC UR4, c[0x0][0x600] ;  /* 0x0001800000047ab9 */ /* 0x000fe20000000800 */
[----:B------:R-:W-:Y:S01]  /*4eb0*/  IMAD.MOV.U32 R8, RZ, RZ, RZ ;  /* 0x000000ffff087224 */ /* 0x000fe200078e00ff */
[----:B------:R-:W-:-:S02]  /*4ec0*/  USHF.L.U32 UR13, UR7, UR5, URZ ;  /* 0x00000005070d7299 */ /* 0x000fc4000800063f */
[----:B------:R-:W-:Y:S02]  /*4ed0*/  UIADD3 UR21, UR40, 0x1, URZ ;  /* 0x0000000128157890 */ /* 0x000fe4000fffe03f */
[----:B------:R-:W-:Y:S02]  /*4ee0*/  UIADD3 UR4, UR4, -0x1, URZ ;  /* 0xffffffff04047890 */ /* 0x000fe4000fffe03f */
[----:B------:R-:W-:Y:S01]  /*4ef0*/  ULOP3.LUT UR5, URZ, UR6, URZ, 0x33, !UPT ;  /* 0x000000063f057292 */ /* 0x000fe2000f8e333f */
[----:B------:R-:W-:-:S11]  /*4f00*/  ULDC.64 UR22, c[0x0][0x198] ;  /* 0x0000660000167ab9 */ /* 0x000fd60000000a00 */
.L_x_111:
[----:B------:R-:W-:-:S03]  /*4f10*/  UMOV UR6, 0xffffffff ;  /* 0xffffffff00067882 */ /* 0x000fc60000000000 */
[----:B------:R-:W-:Y:S05]  /*4f20*/  BRA.DIV UR6, `(.L_x_100) ;  /* 0x0000001206747947 */ /* 0x000fea000b800000 */
[----:B------:R-:W-:-:S13]  /*4f30*/  ELECT P6, URZ, PT ;  /* 0x00000000003f782f */ /* 0x000fda00038c0000 */
.L_x_127:
[----:B------:R-:W0:Y:S01]  /*4f40*/  LDC R4, c[0x0][0x28c] ;  /* 0x0000a300ff047b82 */ /* 0x000e220000000800 */
[----:B------:R-:W-:Y:S01]  /*4f50*/  BSSY B1, `(.L_x_101) ;  /* 0x0000041000017945 */ /* 0x000fe20003800000 */
[----:B0-----:R-:W-:-:S13]  /*4f60*/  ISETP.LT.OR P6, PT, R4, 0x1, !P6 ;  /* 0x000000010400780c */ /* 0x001fda00077c1670 */
[----:B------:R-:W-:Y:S05]  /*4f70*/  @P6 BRA `(.L_x_102) ;  /* 0x0000000000f86947 */ /* 0x000fea0003800000 */
[----:B------:R-:W-:Y:S02]  /*4f80*/  IMAD.SHL.U32 R22, R22, 0x40, RZ ;  /* 0x0000004016167824 */ /* 0x000fe400078e00ff */
[----:B------:R-:W-:Y:S02]  /*4f90*/  IMAD.SHL.U32 R18, R18, 0x40, RZ ;  /* 0x0000004012127824 */ /* 0x000fe400078e00ff */
[----:B------:R-:W-:Y:S02]  /*4fa0*/  IMAD.MOV.U32 R13, RZ, RZ, RZ ;  /* 0x000000ffff0d7224 */ /* 0x000fe400078e00ff */
[----:B------:R-:W-:Y:S02]  /*4fb0*/  IMAD.U32 R14, RZ, RZ, UR21 ;  /* 0x00000015ff0e7e24 */ /* 0x000fe4000f8e00ff */
[----:B------:R-:W-:Y:S02]  /*4fc0*/  IMAD.MOV.U32 R4, RZ, RZ, R3 ;  /* 0x000000ffff047224 */ /* 0x000fe400078e0003 */
[----:B------:R-:W-:-:S07]  /*4fd0*/  IMAD.MOV.U32 R5, RZ, RZ, R8 ;  /* 0x000000ffff057224 */ /* 0x000fce00078e0008 */
.L_x_106:
[----:B------:R-:W0:Y:S01]  /*4fe0*/  S2R R7, SR_CgaCtaId ;  /* 0x0000000000077919 */ /* 0x000e220000008800 */
[----:B------:R-:W-:-:S04]  /*4ff0*/  MOV R6, 0x400 ;  /* 0x0000040000067802 */ /* 0x000fc80000000f00 */
[----:B0-----:R-:W-:Y:S02]  /*5000*/  LEA R12, R7, R6, 0x18 ;  /* 0x00000006070c7211 */ /* 0x001fe400078ec0ff */
[----:B------:R-:W-:Y:S01]  /*5010*/  SHF.L.U32 R6, R4, 0x1f, RZ ;  /* 0x0000001f04067819 */ /* 0x000fe200000006ff */
[----:B------:R-:W0:Y:S02]  /*5020*/  @!P2 LDC R7, c[0x0][0x500] ;  /* 0x00014000ff07ab82 */ /* 0x000e240000000800 */
[----:B------:R-:W-:-:S04]  /*5030*/  IMAD R11, R5, 0x8, R12 ;  /* 0x00000008050b7824 */ /* 0x000fc800078e020c */
[----:B------:R-:W1:Y:S02]  /*5040*/  SYNCS.PHASECHK.TRANS64.TRYWAIT P1, [R11+URZ+0x38], R6 ;  /* 0x000038060b0075a7 */ /* 0x000e64000802017f */
[----:B-1----:R-:W-:Y:S05]  /*5050*/  @!P1 BRA `(.L_x_103) ;  /* 0x0000001000489947 */ /* 0x002fea0003800000 */
.L_x_128:
[----:B-1----:R-:W-:Y:S01]  /*5060*/  PRMT R6, R9, 0x9910, RZ ;  /* 0x0000991009067816 */ /* 0x002fe200000000ff */
[----:B0-----:R0:W-:Y:S03]  /*5070*/  @!P2 SYNCS.ARRIVE.TRANS64 RZ, [R11+URZ], R7 ;  /* 0x000000070bffa9a7 */ /* 0x0011e6000800003f */
[----:B------:R-:W-:-:S13]  /*5080*/  ISETP.NE.AND P1, PT, R6, 0x2, PT ;  /* 0x000000020600780c */ /* 0x000fda0003f25270 */
[----:B0-----:R-:W-:Y:S05]  /*5090*/  @P1 BRA `(.L_x_104) ;  /* 0x0000000000041947 */ /* 0x001fea0003800000 */
[----:B------:R-:W-:Y:S01]  /*50a0*/  BPT.TRAP 0x1 ;  /* 0x000000040000795c */ /* 0x000fe20000300000 */
.L_x_104:
[----:B------:R-:W-:Y:S05]  /*50b0*/  @P0 BRA `(.L_x_105) ;  /* 0x0000000000040947 */ /* 0x000fea0003800000 */
[----:B------:R-:W-:Y:S01]  /*50c0*/  BPT.TRAP 0x1 ;  /* 0x000000040000795c */ /* 0x000fe20000300000 */
.L_x_105:
[----:B------:R-:W-:Y:S01]  /*50d0*/  IMAD R12, R5, 0x4000, R12 ;  /* 0x00004000050c7824 */ /* 0x000fe200078e020c */
[----:B------:R-:W-:Y:S01]  /*50e0*/  R2UR UR34, R13 ;  /* 0x000000000d2272ca */ /* 0x000fe200000e0000 */
[----:B------:R-:W-:Y:S01]  /*50f0*/  VIADD R14, R14, 0xffffffff ;  /* 0xffffffff0e0e7836 */ /* 0x000fe20000000000 */
[----:B------:R-:W-:Y:S01]  /*5100*/  R2UR UR33, R11 ;  /* 0x000000000b2172ca */ /* 0x000fe200000e0000 */
[----:B------:R-:W-:Y:S01]  /*5110*/  UIADD3 UR6, UP0, UR22, 0xf0, URZ ;  /* 0x000000f016067890 */ /* 0x000fe2000ff1e03f */
[----:B------:R-:W-:Y:S01]  /*5120*/  R2UR UR8, R12 ;  /* 0x000000000c0872ca */ /* 0x000fe200000e0000 */
[----:B------:R-:W-:Y:S01]  /*5130*/  UIADD3 UR30, UP1, UR22, 0x1f0, URZ ;  /* 0x000001f0161e7890 */ /* 0x000fe2000ff3e03f */
[----:B------:R-:W-:Y:S01]  /*5140*/  R2UR UR35, R22 ;  /* 0x00000000162372ca */ /* 0x000fe200000e0000 */
[----:B------:R-:W-:Y:S01]  /*5150*/  UIADD3.X UR7, URZ, UR23, URZ, UP0, !UPT ;  /* 0x000000173f077290 */ /* 0x000fe200087fe43f */
[----:B------:R-:W-:Y:S01]  /*5160*/  R2UR UR36, R19 ;  /* 0x00000000132472ca */ /* 0x000fe200000e0000 */
[----:B------:R-:W-:Y:S01]  /*5170*/  UIADD3.X UR31, URZ, UR23, URZ, UP1, !UPT ;  /* 0x000000173f1f7290 */ /* 0x000fe20008ffe43f */
[----:B------:R-:W-:Y:S01]  /*5180*/  R2UR UR19, R18 ;  /* 0x00000000121372ca */ /* 0x000fe200000e0000 */
[----:B------:R-:W-:Y:S01]  /*5190*/  VIADD R5, R5, 0x1 ;  /* 0x0000000105057836 */ /* 0x000fe20000000000 */
[----:B------:R-:W-:Y:S01]  /*51a0*/  ISETP.GT.AND P3, PT, R14, 0x1, PT ;  /* 0x000000010e00780c */ /* 0x000fe20003f64270 */
[----:B------:R-:W-:Y:S01]  /*51b0*/  UIADD3 UR26, UR34, 0x40, URZ ;  /* 0x00000040221a7890 */ /* 0x000fe2000fffe03f */
[----:B------:R-:W-:Y:S01]  /*51c0*/  VIADD R13, R13, 0x80 ;  /* 0x000000800d0d7836 */ /* 0x000fe20000000000 */
[----:B------:R-:W-:Y:S01]  /*51d0*/  UMOV UR14, 0x0 ;  /* 0x00000000000e7882 */ /* 0x000fe20000000000 */
[----:B------:R-:W-:Y:S01]  /*51e0*/  UMOV UR15, 0x10000000 ;  /* 0x10000000000f7882 */ /* 0x000fe20000000000 */
[----:B------:R-:W-:Y:S01]  /*51f0*/  UIADD3 UR32, UR8, 0x180, URZ ;  /* 0x0000018008207890 */ /* 0x000fe2000fffe03f */
[----:B------:R-:W-:Y:S01]  /*5200*/  ISETP.NE.AND P1, PT, R5, 0x7, PT ;  /* 0x000000070500780c */ /* 0x000fe20003f25270 */
[----:B------:R-:W-:-:S02]  /*5210*/  UIADD3 UR24, UR8, 0x2180, URZ ;  /* 0x0000218008187890 */ /* 0x000fc4000fffe03f */
[----:B------:R-:W-:Y:S01]  /*5220*/  UIADD3 UR16, UR8, 0x1c180, URZ ;  /* 0x0001c18008107890 */ /* 0x000fe2000fffe03f */
[----:B------:R-:W-:Y:S01]  /*5230*/  SEL R7, RZ, 0x1, P1 ;  /* 0x00000001ff077807 */ /* 0x000fe20000800000 */
[----:B------:R-:W-:Y:S01]  /*5240*/  UIADD3 UR8, UR8, 0x1e180, URZ ;  /* 0x0001e18008087890 */ /* 0x000fe2000fffe03f */
[----:B------:R-:W-:Y:S01]  /*5250*/  SEL R5, R5, RZ, P1 ;  /* 0x000000ff05057207 */ /* 0x000fe20000800000 */
[----:B------:R-:W-:Y:S01]  /*5260*/  UMOV UR25, UR33 ;  /* 0x0000002100197c82 */ /* 0x000fe20008000000 */
[----:B------:R-:W-:Y:S01]  /*5270*/  UMOV UR27, UR35 ;  /* 0x00000023001b7c82 */ /* 0x000fe20008000000 */
[----:B------:R-:W-:Y:S01]  /*5280*/  UMOV UR28, UR36 ;  /* 0x00000024001c7c82 */ /* 0x000fe20008000000 */
[----:B------:R-:W-:Y:S01]  /*5290*/  UMOV UR17, UR33 ;  /* 0x0000002100117c82 */ /* 0x000fe20008000000 */
[----:B------:R-:W-:Y:S01]  /*52a0*/  UMOV UR18, UR34 ;  /* 0x0000002200127c82 */ /* 0x000fe20008000000 */
[----:B------:R-:W-:Y:S01]  /*52b0*/  UMOV UR20, UR36 ;  /* 0x0000002400147c82 */ /* 0x000fe20008000000 */
[----:B------:R0:W-:Y:S01]  /*52c0*/  UTMALDG.3D [UR32], [UR6], desc[UR14] ;  /* 0x00000e20060075b4 */ /* 0x0001e20008011000 */
[----:B------:R-:W-:Y:S01]  /*52d0*/  UMOV UR9, UR33 ;  /* 0x0000002100097c82 */ /* 0x000fe20008000000 */
[----:B------:R-:W-:Y:S01]  /*52e0*/  UMOV UR11, UR19 ;  /* 0x00000013000b7c82 */ /* 0x000fe20008000000 */
[----:B------:R-:W-:Y:S01]  /*52f0*/  UMOV UR12, UR36 ;  /* 0x00000024000c7c82 */ /* 0x000fe20008000000 */
[----:B------:R-:W-:Y:S01]  /*5300*/  UMOV UR10, UR26 ;  /* 0x0000001a000a7c82 */ /* 0x000fe20008000000 */
[----:B------:R-:W-:Y:S01]  /*5310*/  LOP3.LUT R4, R4, R7, RZ, 0x3c, !PT ;  /* 0x0000000704047212 */ /* 0x000fe200078e3cff */
[----:B------:R0:W-:Y:S01]  /*5320*/  UTMALDG.3D [UR24], [UR6], desc[UR14] ;  /* 0x00000e18060075b4 */ /* 0x0001e20008011000 */
[----:B------:R0:W-:Y:S01]  /*5330*/  UTMALDG.3D [UR16], [UR30], desc[UR14] ;  /* 0x00000e101e0075b4 */ /* 0x0001e20008011000 */
[----:B------:R0:W-:Y:S02]  /*5340*/  UTMALDG.3D [UR8], [UR30], desc[UR14] ;  /* 0x00000e081e0075b4 */ /* 0x0001e40008011000 */
[----:B0-----:R-:W-:Y:S05]  /*5350*/  @P3 BRA `(.L_x_106) ;  /* 0xfffffffc00203947 */ /* 0x001fea000383ffff */
.L_x_102:
[----:B------:R-:W-:Y:S05]  /*5360*/  BSYNC B1 ;  /* 0x0000000000017941 */ /* 0x000fea0003800000 */
.L_x_101:
[----:B------:R-:W2:Y:S01]  /*5370*/  LDL.64 R20, [R1] ;  /* 0x0000000001147983 */ /* 0x000ea20000100a00 */
[----:B------:R-:W-:Y:S01]  /*5380*/  LOP3.LUT P4, RZ, R10, 0xff, RZ, 0xc0, !PT ;  /* 0x000000ff0aff7812 */ /* 0x000fe2000788c0ff */
[----:B------:R-:W-:Y:S01]  /*5390*/  VIADD R11, R8, UR40 ;  /* 0x00000028080b7c36 */ /* 0x000fe20008000000 */
[----:B------:R-:W-:Y:S01]  /*53a0*/  ULDC.64 UR6, c[0x0][0x650] ;  /* 0x0001940000067ab9 */ /* 0x000fe20000000a00 */
[----:B------:R-:W-:Y:S01]  /*53b0*/  IMAD.U32 R8, RZ, RZ, UR40 ;  /* 0x00000028ff087e24 */ /* 0x000fe2000f8e00ff */
[----:B------:R-:W-:Y:S01]  /*53c0*/  UISETP.GE.U32.AND UP0, UPT, UR40, 0x7, UPT ;  /* 0x000000072800788c */ /* 0x000fe2000bf06070 */
[C---:B------:R-:W-:Y:S01]  /*53d0*/  IMAD.WIDE.U32 R4, R11.reuse, 0x24924925, RZ ;  /* 0x249249250b047825 */ /* 0x040fe200078e00ff */
[----:B------:R-:W-:Y:S01]  /*53e0*/  ISETP.GT.U32.AND P1, PT, R11, 0x6, PT ;  /* 0x000000060b00780c */ /* 0x000fe20003f24070 */
[----:B------:R-:W-:Y:S01]  /*53f0*/  BSSY B1, `(.L_x_107) ;  /* 0x000006b000017945 */ /* 0x000fe20003800000 */
[----:B------:R-:W-:Y:S01]  /*5400*/  PRMT R10, RZ, 0x7610, R10 ;  /* 0x00007610ff0a7816 */ /* 0x000fe2000000000a */
[----:B------:R-:W-:Y:S01]  /*5410*/  IMAD.MOV.U32 R22, RZ, RZ, -0x1 ;  /* 0xffffffffff167424 */ /* 0x000fe200078e00ff */
[----:B------:R-:W-:Y:S01]  /*5420*/  ISETP.LT.U32.AND P1, PT, R8, 0x7, P1 ;  /* 0x000000070800780c */ /* 0x000fe20000f21070 */
[----:B------:R-:W-:Y:S01]  /*5430*/  IMAD.MOV.U32 R18, RZ, RZ, -0x1 ;  /* 0xffffffffff127424 */ /* 0x000fe200078e00ff */
[----:B------:R-:W-:Y:S01]  /*5440*/  PLOP3.LUT P3, PT, PT, PT, UP0, 0x80, 0x0 ;  /* 0x000000000000781c */ /* 0x000fe20003f6f008 */
[----:B------:R-:W0:Y:S01]  /*5450*/  @P4 S2R R7, SR_CgaCtaId ;  /* 0x0000000000074919 */ /* 0x000e220000008800 */
[----:B------:R-:W-:Y:S01]  /*5460*/  SEL R4, RZ, 0x1, !P1 ;  /* 0x00000001ff047807 */ /* 0x000fe20004800000 */
[----:B------:R-:W-:Y:S01]  /*5470*/  IMAD.MOV.U32 R19, RZ, RZ, -0x1 ;  /* 0xffffffffff137424 */ /* 0x000fe200078e00ff */
[----:B------:R-:W-:-:S02]  /*5480*/  @P4 MOV R6, 0x400 ;  /* 0x0000040000064802 */ /* 0x000fc40000000f00 */
[----:B------:R-:W-:Y:S02]  /*5490*/  LOP3.LUT R3, R3, R4, RZ, 0x3c, !PT ;  /* 0x0000000403037212 */ /* 0x000fe400078e3cff */
[----:B------:R-:W-:Y:S02]  /*54a0*/  PRMT R4, RZ, 0x7610, R4 ;  /* 0x00007610ff047816 */ /* 0x000fe40000000004 */
[----:B0-----:R-:W-:Y:S01]  /*54b0*/  @P4 LEA R6, R7, R6, 0x18 ;  /* 0x0000000607064211 */ /* 0x001fe200078ec0ff */
[----:B------:R-:W-:-:S03]  /*54c0*/  IMAD.IADD R7, R11, 0x1, -R5 ;  /* 0x000000010b077824 */ /* 0x000fc600078e0a05 */
[----:B------:R0:W-:Y:S02]  /*54d0*/  @P4 SYNCS.ARRIVE.TRANS64.A1T0 RZ, [R6+URZ+0xa8], RZ ;  /* 0x0000a8ff06ff49a7 */ /* 0x0001e4000810003f */
[----:B------:R-:W-:-:S04]  /*54e0*/  LEA.HI R7, R7, R5, RZ, 0x1f ;  /* 0x0000000507077211 */ /* 0x000fc800078ff8ff */
[----:B------:R-:W-:-:S04]  /*54f0*/  SHF.R.U32.HI R8, RZ, 0x2, R7 ;  /* 0x00000002ff087819 */ /* 0x000fc80000011607 */
[----:B------:R-:W-:Y:S01]  /*5500*/  @P3 LOP3.LUT R3, R3, 0x1, R8, 0x78, !PT ;  /* 0x0000000103033812 */ /* 0x000fe200078e7808 */
[----:B------:R-:W-:Y:S01]  /*5510*/  IMAD R8, R8, -0x7, R11 ;  /* 0xfffffff908087824 */ /* 0x000fe200078e020b */
[----:B--2---:R-:W-:-:S05]  /*5520*/  IADD3 R16, P1, R16, R20, RZ ;  /* 0x0000001410107210 */ /* 0x004fca0007f3e0ff */
[----:B------:R-:W-:Y:S01]  /*5530*/  IMAD.X R17, R17, 0x1, R0, P1 ;  /* 0x0000000111117824 */ /* 0x000fe200008e0600 */
[----:B------:R-:W-:-:S04]  /*5540*/  ISETP.GE.U32.AND P1, PT, R16, UR6, PT ;  /* 0x0000000610007c0c */ /* 0x000fc8000bf26070 */
[----:B------:R-:W-:-:S13]  /*5550*/  ISETP.GE.U32.AND.EX P1, PT, R17, UR7, PT, P1 ;  /* 0x0000000711007c0c */ /* 0x000fda000bf26110 */
[----:B0-----:R-:W-:Y:S05]  /*5560*/  @P1 BRA `(.L_x_108) ;  /* 0x00000004004c1947 */ /* 0x001fea0003800000 */
[----:B------:R-:W0:Y:S01]  /*5570*/  S2R R12, SR_CTAID.X ;  /* 0x00000000000c7919 */ /* 0x000e220000002500 */
[----:B------:R-:W-:Y:S01]  /*5580*/  ULDC.64 UR6, c[0x0][0x628] ;  /* 0x00018a0000067ab9 */ /* 0x000fe20000000a00 */
[----:B------:R-:W1:Y:S01]  /*5590*/  LDC R13, c[0x0][0x144] ;  /* 0x00005100ff0d7b82 */ /* 0x000e620000000800 */
[----:B------:R-:W-:Y:S01]  /*55a0*/  ISETP.NE.U32.AND P1, PT, RZ, UR6, PT ;  /* 0x00000006ff007c0c */ /* 0x000fe2000bf25070 */
[----:B------:R-:W2:Y:S01]  /*55b0*/  S2R R11, SR_CTAID.Y ;  /* 0x00000000000b7919 */ /* 0x000ea20000002600 */
[----:B------:R-:W-:Y:S01]  /*55c0*/  ULDC UR8, c[0x0][0x150] ;  /* 0x0000540000087ab9 */ /* 0x000fe20000000800 */
[----:B------:R-:W-:Y:S01]  /*55d0*/  ULDC UR9, c[0x0][0x630] ;  /* 0x00018c0000097ab9 */ /* 0x000fe20000000800 */
[----:B------:R-:W-:Y:S01]  /*55e0*/  ISETP.NE.AND.EX P1, PT, RZ, UR7, PT, P1 ;  /* 0x00000007ff007c0c */ /* 0x000fe2000bf25310 */
[----:B------:R-:W-:Y:S01]  /*55f0*/  IMAD.MOV.U32 R4, RZ, RZ, R16 ;  /* 0x000000ffff047224 */ /* 0x000fe200078e0010 */
[----:B0-----:R-:W-:-:S05]  /*5600*/  I2FP.F32.U32 R5, R12 ;  /* 0x0000000c00057245 */ /* 0x001fca0000201000 */
[----:B------:R-:W-:Y:S01]  /*5610*/  FMUL R14, R5, UR8 ;  /* 0x00000008050e7c20 */ /* 0x000fe20008400000 */
[----:B------:R-:W-:-:S05]  /*5620*/  IMAD.MOV.U32 R5, RZ, RZ, R17 ;  /* 0x000000ffff057224 */ /* 0x000fca00078e0011 */
[----:B--2---:R-:W-:Y:S05]  /*5630*/  @!P1 BRA `(.L_x_109) ;  /* 0x0000000000289947 */ /* 0x004fea0003800000 */
[----:B------:R-:W-:Y:S02]  /*5640*/  ULDC UR8, c[0x0][0x634] ;  /* 0x00018d0000087ab9 */ /* 0x000fe40000000800 */
[----:B------:R-:W-:-:S05]  /*5650*/  IADD3 R5, P1, R16, UR8, RZ ;  /* 0x0000000810057c10 */ /* 0x000fca000ff3e0ff */
[----:B------:R-:W-:-:S04]  /*5660*/  IMAD.X R15, RZ, RZ, R17, P1 ;  /* 0x000000ffff0f7224 */ /* 0x000fc800008e0611 */
[----:B------:R-:W-:-:S04]  /*5670*/  IMAD.WIDE.U32 R6, R15, UR6, RZ ;  /* 0x000000060f067c25 */ /* 0x000fc8000f8e00ff */
[----:B------:R-:W-:-:S04]  /*5680*/  IMAD.WIDE.U32 R6, P1, R5, UR7, R6 ;  /* 0x0000000705067c25 */ /* 0x000fc8000f820006 */
[----:B------:R-:W-:-:S04]  /*5690*/  IMAD.WIDE.U32 R4, R5, UR6, RZ ;  /* 0x0000000605047c25 */ /* 0x000fc8000f8e00ff */
[----:B------:R-:W-:Y:S01]  /*56a0*/  IMAD.MOV.U32 R4, RZ, RZ, R7 ;  /* 0x000000ffff047224 */ /* 0x000fe200078e0007 */
[----:B------:R-:W-:Y:S01]  /*56b0*/  IADD3 RZ, P3, R5, R6, RZ ;  /* 0x0000000605ff7210 */ /* 0x000fe20007f7e0ff */
[----:B------:R-:W-:-:S04]  /*56c0*/  IMAD.X R5, RZ, RZ, RZ, P1 ;  /* 0x000000ffff057224 */ /* 0x000fc800008e06ff */
[----:B------:R-:W-:-:S08]  /*56d0*/  IMAD.WIDE.U32.X R4, R15, UR7, R4, P3 ;  /* 0x000000070f047c25 */ /* 0x000fd000098e0404 */
.L_x_109:
[--C-:B------:R-:W-:Y:S01]  /*56e0*/  SHF.R.U64 R19, R4, UR9, R5.reuse ;  /* 0x0000000904137c19 */ /* 0x100fe20008001205 */
[----:B------:R-:W0:Y:S01]  /*56f0*/  F2I.U32.TRUNC.NTZ R14, R14 ;  /* 0x0000000e000e7305 */ /* 0x000e22000020f000 */
[----:B------:R-:W-:Y:S01]  /*5700*/  SHF.R.U32.HI R4, RZ, UR9, R5 ;  /* 0x00000009ff047c19 */ /* 0x000fe20008011605 */
[----:B------:R-:W-:Y:S01]  /*5710*/  ULDC.64 UR6, c[0x0][0x620] ;  /* 0x0001880000067ab9 */ /* 0x000fe20000000a00 */
[----:B------:R-:W-:Y:S01]  /*5720*/  IADD3 R7, P1, RZ, -R19, RZ ;  /* 0x80000013ff077210 */ /* 0x000fe20007f3e0ff */
[----:B------:R-:W-:Y:S01]  /*5730*/  ULDC.64 UR8, c[0x0][0x640] ;  /* 0x0001900000087ab9 */ /* 0x000fe20000000a00 */
[----:B------:R-:W2:Y:S03]  /*5740*/  LDC R18, c[0x0][0x148] ;  /* 0x00005200ff127b82 */ /* 0x000ea60000000800 */
[----:B------:R-:W-:Y:S01]  /*5750*/  IMAD.X R4, RZ, RZ, ~R4, P1 ;  /* 0x000000ffff047224 */ /* 0x000fe200008e0e04 */
[----:B------:R-:W-:-:S03]  /*5760*/  ISETP.NE.U32.AND P1, PT, RZ, UR8, PT ;  /* 0x00000008ff007c0c */ /* 0x000fc6000bf25070 */
[----:B------:R-:W-:Y:S01]  /*5770*/  IMAD R6, R4, UR6, RZ ;  /* 0x0000000604067c24 */ /* 0x000fe2000f8e02ff */
[----:B------:R-:W-:Y:S01]  /*5780*/  ISETP.NE.AND.EX P1, PT, RZ, UR9, PT, P1 ;  /* 0x00000009ff007c0c */ /* 0x000fe2000bf25310 */
[----:B------:R-:W-:Y:S01]  /*5790*/  IMAD.WIDE.U32 R4, R7, UR6, R16 ;  /* 0x0000000607047c25 */ /* 0x000fe2000f8e0010 */
[----:B------:R-:W-:-:S03]  /*57a0*/  ULDC UR6, c[0x0][0x618] ;  /* 0x0001860000067ab9 */ /* 0x000fc60000000800 */
[----:B------:R-:W-:Y:S01]  /*57b0*/  IMAD R7, R7, UR7, R6 ;  /* 0x0000000707077c24 */ /* 0x000fe2000f8e0206 */
[----:B------:R-:W-:Y:S01]  /*57c0*/  ULDC UR7, c[0x0][0x154] ;  /* 0x0000550000077ab9 */ /* 0x000fe20000000800 */
[----:B0-----:R-:W-:Y:S02]  /*57d0*/  IMAD.MOV R6, RZ, RZ, -R14 ;  /* 0x000000ffff067224 */ /* 0x001fe400078e0a0e */
[----:B------:R-:W-:Y:S02]  /*57e0*/  IMAD.IADD R5, R5, 0x1, R7 ;  /* 0x0000000105057824 */ /* 0x000fe400078e0207 */
[----:B-1----:R-:W-:Y:S01]  /*57f0*/  IMAD R12, R13, R6, R12 ;  /* 0x000000060d0c7224 */ /* 0x002fe200078e020c */
[----:B------:R-:W-:Y:S02]  /*5800*/  I2FP.F32.U32 R6, R11 ;  /* 0x0000000b00067245 */ /* 0x000fe40000201000 */
[--C-:B------:R-:W-:Y:S02]  /*5810*/  SHF.R.U64 R13, R4, UR6, R5.reuse ;  /* 0x00000006040d7c19 */ /* 0x100fe40008001205 */
[----:B------:R-:W-:Y:S01]  /*5820*/  SHF.R.U32.HI R4, RZ, UR6, R5 ;  /* 0x00000006ff047c19 */ /* 0x000fe20008011605 */
[----:B------:R-:W-:Y:S01]  /*5830*/  FMUL R6, R6, UR7 ;  /* 0x0000000706067c20 */ /* 0x000fe20008400000 */
[----:B------:R-:W-:-:S02]  /*5840*/  ULDC UR6, c[0x0][0x608] ;  /* 0x0001820000067ab9 */ /* 0x000fc40000000800 */
[--C-:B------:R-:W-:Y:S01]  /*5850*/  SHF.R.U64 R15, R13, UR6, R4.reuse ;  /* 0x000000060d0f7c19 */ /* 0x100fe20008001204 */
[----:B------:R0:W1:Y:S01]  /*5860*/  F2I.U32.TRUNC.NTZ R20, R6 ;  /* 0x0000000600147305 */ /* 0x000062000020f000 */
[----:B------:R-:W-:Y:S01]  /*5870*/  SHF.R.U32.HI R4, RZ, UR6, R4 ;  /* 0x00000006ff047c19 */ /* 0x000fe20008011604 */
[----:B------:R-:W-:-:S03]  /*5880*/  ULDC UR6, c[0x0][0x658] ;  /* 0x0001960000067ab9 */ /* 0x000fc60000000800 */
[--C-:B------:R-:W-:Y:S02]  /*5890*/  SHF.R.U64 R14, R15, UR6, R4.reuse ;  /* 0x000000060f0e7c19 */ /* 0x100fe40008001204 */
[----:B------:R-:W-:-:S03]  /*58a0*/  SHF.R.U32.HI R21, RZ, UR6, R4 ;  /* 0x00000006ff157c19 */ /* 0x000fc60008011604 */
[----:B------:R-:W-:Y:S02]  /*58b0*/  IMAD.MOV.U32 R4, RZ, RZ, R14 ;  /* 0x000000ffff047224 */ /* 0x000fe400078e000e */
[----:B------:R-:W-:Y:S01]  /*58c0*/  IMAD.MOV.U32 R5, RZ, RZ, R21 ;  /* 0x000000ffff057224 */ /* 0x000fe200078e0015 */
[----:B0-----:R-:W-:Y:S06]  /*58d0*/  @!P1 BRA `(.L_x_110) ;  /* 0x0000000000289947 */ /* 0x001fec0003800000 */
        /* <DEDUP_REMOVED lines=10> */
.L_x_110:
[----:B------:R-:W-:Y:S01]  /*5980*/  ISETP.NE.AND P1, PT, R2, 0x1, PT ;  /* 0x000000010200780c */ /* 0x000fe20003f25270 */
[----:B------:R-:W-:Y:S01]  /*5990*/  ULDC UR6, c[0x0][0x648] ;  /* 0x0001920000067ab9 */ /* 0x000fe20000000800 */
[----:B------:R-:W-:Y:S01]  /*59a0*/  LOP3.LUT R15, R15, UR5, RZ, 0xc0, !PT ;  /* 0x000000050f0f7c12 */ /* 0x000fe2000f8ec0ff */
[----:B-1----:R-:W-:Y:S01]  /*59b0*/  IMAD.MOV R20, RZ, RZ, -R20 ;  /* 0x000000ffff147224 */ /* 0x002fe200078e0a14 */
[----:B------:R-:W-:Y:S01]  /*59c0*/  SHF.R.U64 R4, R4, UR6, R5 ;  /* 0x0000000604047c19 */ /* 0x000fe20008001205 */
[----:B------:R-:W-:Y:S01]  /*59d0*/  ULDC UR6, c[0x0][0x638] ;  /* 0x00018e0000067ab9 */ /* 0x000fe20000000800 */
[----:B------:R-:W-:Y:S01]  /*59e0*/  LOP3.LUT R13, R13, UR4, RZ, 0xc0, !PT ;  /* 0x000000040d0d7c12 */ /* 0x000fe2000f8ec0ff */
[----:B------:R-:W-:Y:S02]  /*59f0*/  ULDC UR7, c[0x0][0x610] ;  /* 0x0001840000077ab9 */ /* 0x000fe40000000800 */
[----:B------:R-:W-:Y:S02]  /*5a00*/  IMAD.MOV R5, RZ, RZ, -R4 ;  /* 0x000000ffff057224 */ /* 0x000fe400078e0a04 */
[----:B------:R-:W-:-:S02]  /*5a10*/  IMAD R15, R4, UR13, R15 ;  /* 0x0000000d040f7c24 */ /* 0x000fc4000f8e020f */
[----:B--2---:R-:W-:Y:S02]  /*5a20*/  @P1 IMAD R12, R18, R20, R11 ;  /* 0x00000014120c1224 */ /* 0x004fe400078e020b */
[----:B------:R-:W-:Y:S01]  /*5a30*/  IMAD R14, R5, UR6, R14 ;  /* 0x00000006050e7c24 */ /* 0x000fe2000f8e020e */
[----:B------:R-:W-:Y:S01]  /*5a40*/  ULDC UR6, c[0x0][0x600] ;  /* 0x0001800000067ab9 */ /* 0x000fe20000000800 */
[----:B------:R-:W-:Y:S02]  /*5a50*/  IMAD R12, R15, UR7, R12 ;  /* 0x000000070f0c7c24 */ /* 0x000fe4000f8e020c */
[----:B------:R-:W-:Y:S02]  /*5a60*/  IMAD R5, R14, UR6, R13 ;  /* 0x000000060e057c24 */ /* 0x000fe4000f8e020d */
[----:B------:R-:W-:-:S03]  /*5a70*/  IMAD.MOV.U32 R4, RZ, RZ, 0x1 ;  /* 0x00000001ff047424 */ /* 0x000fc600078e00ff */
[----:B------:R-:W-:Y:S02]  /*5a80*/  SEL R18, R5, R12, !P1 ;  /* 0x0000000c05127207 */ /* 0x000fe40004800000 */
[----:B------:R-:W-:-:S07]  /*5a90*/  SEL R22, R12, R5, !P1 ;  /* 0x000000050c167207 */ /* 0x000fce0004800000 */
.L_x_108:
[----:B------:R-:W-:Y:S05]  /*5aa0*/  BSYNC B1 ;  /* 0x0000000000017941 */ /* 0x000fea0003800000 */
.L_x_107:
[----:B------:R-:W-:-:S13]  /*5ab0*/  LOP3.LUT P1, RZ, R4, 0xff, RZ, 0xc0, !PT ;  /* 0x000000ff04ff7812 */ /* 0x000fda000782c0ff */
[----:B------:R-:W-:Y:S05]  /*5ac0*/  @P1 BRA `(.L_x_111) ;  /* 0xfffffff400101947 */ /* 0x000fea000383ffff */
[----:B------:R-:W-:Y:S05]  /*5ad0*/  BSYNC B0 ;  /* 0x0000000000007941 */ /* 0x000fea0003800000 */
.L_x_99:
[----:B------:R-:W-:-:S03]  /*5ae0*/  UMOV UR6, 0xffffffff ;  /* 0xffffffff00067882 */ /* 0x000fc60000000000 */
[----:B------:R-:W-:Y:S05]  /*5af0*/  BRA.DIV UR6, `(.L_x_112) ;  /* 0x0000000606b47947 */ /* 0x000fea000b800000 */
[----:B------:R-:W-:-:S13]  /*5b00*/  ELECT P6, URZ, PT ;  /* 0x00000000003f782f */ /* 0x000fda00038c0000 */
.L_x_131:
[----:B------:R-:W-:Y:S04]  /*5b10*/  BSSY B0, `(.L_x_113) ;  /* 0x0000046000007945 */ /* 0x000fe80003800000 */
[----:B------:R-:W-:Y:S05]  /*5b20*/  @!P6 BRA `(.L_x_114) ;  /* 0x000000040010e947 */ /* 0x000fea0003800000 */
[----:B------:R-:W-:-:S04]  /*5b30*/  LOP3.LUT R23, R23, 0x2, RZ, 0xfc, !PT ;  /* 0x0000000217177812 */ /* 0x000fc800078efcff */
[----:B------:R-:W-:-:S13]  /*5b40*/  ISETP.NE.AND P0, PT, R23, 0x3, PT ;  /* 0x000000031700780c */ /* 0x000fda0003f05270 */
[----:B------:R-:W-:Y:S05]  /*5b50*/  @!P0 BRA `(.L_x_115) ;  /* 0x0000000000048947 */ /* 0x000fea0003800000 */
[----:B------:R-:W-:Y:S01]  /*5b60*/  BPT.TRAP 0x1 ;  /* 0x000000040000795c */ /* 0x000fe20000300000 */
.L_x_115:
[----:B------:R-:W0:Y:S01]  /*5b70*/  S2R R5, SR_CgaCtaId ;  /* 0x0000000000057919 */ /* 0x000e220000008800 */
[----:B------:R-:W-:Y:S02]  /*5b80*/  MOV R0, 0x400 ;  /* 0x0000040000007802 */ /* 0x000fe40000000f00 */
[----:B------:R-:W-:Y:S02]  /*5b90*/  SHF.L.U32 R2, R3, 0x1f, RZ ;  /* 0x0000001f03027819 */ /* 0x000fe400000006ff */
[----:B0-----:R-:W-:-:S05]  /*5ba0*/  LEA R5, R5, R0, 0x18 ;  /* 0x0000000005057211 */ /* 0x001fca00078ec0ff */
[----:B------:R-:W-:-:S04]  /*5bb0*/  VIADD R5, R5, 0x38 ;  /* 0x0000003805057836 */ /* 0x000fc80000000000 */
[C---:B------:R-:W-:Y:S02]  /*5bc0*/  IMAD R7, R8.reuse, 0x8, R5 ;  /* 0x0000000808077824 */ /* 0x040fe400078e0205 */
[----:B------:R-:W-:Y:S02]  /*5bd0*/  VIADD R8, R8, 0x1 ;  /* 0x0000000108087836 */ /* 0x000fe40000000000 */
[----:B------:R-:W0:Y:S03]  /*5be0*/  SYNCS.PHASECHK.TRANS64.TRYWAIT P0, [R7+URZ], R2 ;  /* 0x00000002070075a7 */ /* 0x000e26000800017f */
[----:B------:R-:W-:-:S04]  /*5bf0*/  ISETP.NE.AND P1, PT, R8, 0x7, PT ;  /* 0x000000070800780c */ /* 0x000fc80003f25270 */
[----:B------:R-:W-:Y:S02]  /*5c00*/  SEL R0, RZ, 0x1, P1 ;  /* 0x00000001ff007807 */ /* 0x000fe40000800000 */
[----:B------:R-:W-:Y:S02]  /*5c10*/  SEL R8, R8, RZ, P1 ;  /* 0x000000ff08087207 */ /* 0x000fe40000800000 */
[----:B------:R-:W-:-:S03]  /*5c20*/  LOP3.LUT R9, R3, R0, RZ, 0x3c, !PT ;  /* 0x0000000003097212 */ /* 0x000fc600078e3cff */
[----:B------:R-:W-:Y:S01]  /*5c30*/  IMAD R6, R8, 0x8, R5 ;  /* 0x0000000808067824 */ /* 0x000fe200078e0205 */
[----:B------:R-:W-:Y:S01]  /*5c40*/  SHF.L.U32 R3, R9, 0x1f, RZ ;  /* 0x0000001f09037819 */ /* 0x000fe200000006ff */
[----:B0-----:R-:W-:Y:S06]  /*5c50*/  @!P0 BRA `(.L_x_116) ;  /* 0x00000004007c8947 */ /* 0x001fec0003800000 */
.L_x_132:
[----:B------:R-:W1:Y:S01]  /*5c60*/  SYNCS.PHASECHK.TRANS64.TRYWAIT P0, [R6+URZ], R3 ;  /* 0x00000003060075a7 */ /* 0x000e62000800017f */
[----:B------:R-:W-:-:S05]  /*5c70*/  VIADD R0, R8, 0x1 ;  /* 0x0000000108007836 */ /* 0x000fca0000000000 */
[----:B------:R-:W-:-:S04]  /*5c80*/  ISETP.NE.AND P1, PT, R0, 0x7, PT ;  /* 0x000000070000780c */ /* 0x000fc80003f25270 */
[----:B0-----:R-:W-:Y:S02]  /*5c90*/  SEL R2, RZ, 0x1, P1 ;  /* 0x00000001ff027807 */ /* 0x001fe40000800000 */
[----:B------:R-:W-:Y:S02]  /*5ca0*/  SEL R0, R0, RZ, P1 ;  /* 0x000000ff00007207 */ /* 0x000fe40000800000 */
[----:B------:R-:W-:-:S03]  /*5cb0*/  LOP3.LUT R9, R9, R2, RZ, 0x3c, !PT ;  /* 0x0000000209097212 */ /* 0x000fc600078e3cff */
[----:B------:R-:W-:Y:S01]  /*5cc0*/  IMAD R7, R0, 0x8, R5 ;  /* 0x0000000800077824 */ /* 0x000fe200078e0205 */
[----:B------:R-:W-:Y:S01]  /*5cd0*/  SHF.L.U32 R4, R9, 0x1f, RZ ;  /* 0x0000001f09047819 */ /* 0x000fe200000006ff */
[----:B-1----:R-:W-:Y:S06]  /*5ce0*/  @!P0 BRA `(.L_x_117) ;  /* 0x00000004006c8947 */ /* 0x002fec0003800000 */
.L_x_133:
[----:B------:R-:W1:Y:S01]  /*5cf0*/  SYNCS.PHASECHK.TRANS64.TRYWAIT P0, [R7+URZ], R4 ;  /* 0x00000004070075a7 */ /* 0x000e62000800017f */
[----:B------:R-:W-:-:S05]  /*5d00*/  VIADD R0, R0, 0x1 ;  /* 0x0000000100007836 */ /* 0x000fca0000000000 */
[----:B------:R-:W-:-:S04]  /*5d10*/  ISETP.NE.AND P1, PT, R0, 0x7, PT ;  /* 0x000000070000780c */ /* 0x000fc80003f25270 */
[----:B------:R-:W-:Y:S02]  /*5d20*/  SEL R2, RZ, 0x1, P1 ;  /* 0x00000001ff027807 */ /* 0x000fe40000800000 */
[----:B------:R-:W-:Y:S02]  /*5d30*/  SEL R0, R0, RZ, P1 ;  /* 0x000000ff00007207 */ /* 0x000fe40000800000 */
[----:B------:R-:W-:-:S03]  /*5d40*/  LOP3.LUT R9, R9, R2, RZ, 0x3c, !PT ;  /* 0x0000000209097212 */ /* 0x000fc600078e3cff */
[----:B0-----:R-:W-:Y:S01]  /*5d50*/  IMAD R6, R0, 0x8, R5 ;  /* 0x0000000800067824 */ /* 0x001fe200078e0205 */
[----:B------:R-:W-:Y:S01]  /*5d60*/  SHF.L.U32 R3, R9, 0x1f, RZ ;  /* 0x0000001f09037819 */ /* 0x000fe200000006ff */
[----:B-1----:R-:W-:Y:S06]  /*5d70*/  @!P0 BRA `(.L_x_118) ;  /* 0x00000004005c8947 */ /* 0x002fec0003800000 */
.L_x_134:
        /* <DEDUP_REMOVED lines=9> */
.L_x_135:
        /* <DEDUP_REMOVED lines=9> */
.L_x_136:
[----:B------:R-:W1:Y:S01]  /*5ea0*/  SYNCS.PHASECHK.TRANS64.TRYWAIT P0, [R6+URZ], R3 ;  /* 0x00000003060075a7 */ /* 0x000e62000800017f */
[----:B------:R-:W-:-:S05]  /*5eb0*/  VIADD R0, R0, 0x1 ;  /* 0x0000000100007836 */ /* 0x000fca0000000000 */
[----:B------:R-:W-:-:S04]  /*5ec0*/  ISETP.NE.AND P1, PT, R0, 0x7, PT ;  /* 0x000000070000780c */ /* 0x000fc80003f25270 */
[----:B------:R-:W-:Y:S02]  /*5ed0*/  SEL R2, RZ, 0x1, P1 ;  /* 0x00000001ff027807 */ /* 0x000fe40000800000 */
[----:B------:R-:W-:Y:S02]  /*5ee0*/  SEL R0, R0, RZ, P1 ;  /* 0x000000ff00007207 */ /* 0x000fe40000800000 */
[----:B------:R-:W-:Y:S01]  /*5ef0*/  LOP3.LUT R2, R9, R2, RZ, 0x3c, !PT ;  /* 0x0000000209027212 */ /* 0x000fe200078e3cff */
[----:B-1----:R-:W-:Y:S06]  /*5f00*/  @!P0 BRA `(.L_x_121) ;  /* 0x0000000400348947 */ /* 0x002fec0003800000 */
.L_x_137:
[----:B------:R-:W-:Y:S01]  /*5f10*/  IMAD R5, R0, 0x8, R5 ;  /* 0x0000000800057824 */ /* 0x000fe200078e0205 */
[----:B------:R-:W-:-:S07]  /*5f20*/  SHF.L.U32 R0, R2, 0x1f, RZ ;  /* 0x0000001f02007819 */ /* 0x000fce00000006ff */
.L_x_122:
[----:B--2---:R2:W3:Y:S02]  /*5f30*/  SYNCS.PHASECHK.TRANS64.TRYWAIT P0, [R5+URZ], R0 ;  /* 0x00000000050075a7 */ /* 0x0044e4000800017f */
[----:B---3--:R-:W-:Y:S05]  /*5f40*/  @!P0 NANOSLEEP.SYNCS 0x989680 ;  /* 0x009896800000895d */ /* 0x008fea0003900000 */
[----:B------:R-:W3:Y:S02]  /*5f50*/  @!P0 SYNCS.PHASECHK.TRANS64 P0, [R5+URZ], R0 ;  /* 0x00000000050085a7 */ /* 0x000ee4000800007f */
[----:B---3--:R-:W-:Y:S05]  /*5f60*/  @!P0 BRA `(.L_x_122) ;  /* 0xfffffffc00f08947 */ /* 0x008fea000383ffff */
.L_x_114:
[----:B------:R-:W-:Y:S05]  /*5f70*/  BSYNC B0 ;  /* 0x0000000000007941 */ /* 0x000fea0003800000 */
.L_x_113:
[----:B------:R-:W-:Y:S05]  /*5f80*/  EXIT ;  /* 0x000000000000794d */ /* 0x000fea0003800000 */
.L_x_15:
[----:B0-----:R-:W-:-:S04]  /*5f90*/  IMAD.U32 R3, RZ, RZ, UR43 ;  /* 0x0000002bff037e24 */ /* 0x001fc8000f8e00ff */
[----:B------:R0:W1:Y:S03]  /*5fa0*/  SYNCS.PHASECHK.TRANS64.TRYWAIT P0, [R3+URZ+-0x8], R0 ;  /* 0xfffff800030075a7 */ /* 0x000066000800017f */
[----:B-1----:R-:W-:Y:S05]  /*5fb0*/  @!P0 NANOSLEEP.SYNCS 0x989680 ;  /* 0x009896800000895d */ /* 0x002fea0003900000 */
[----:B------:R-:W1:Y:S02]  /*5fc0*/  @!P0 SYNCS.PHASECHK.TRANS64 P0, [R3+URZ+-0x8], R0 ;  /* 0xfffff800030085a7 */ /* 0x000e64000800007f */
[----:B-1----:R-:W-:Y:S05]  /*5fd0*/  @!P0 BRA `(.L_x_15) ;  /* 0xfffffffc00ec8947 */ /* 0x002fea000383ffff */
[----:B------:R-:W-:Y:S05]  /*5fe0*/  BRA `(.L_x_123) ;  /* 0xffffffb400987947 */ /* 0x000fea000383ffff */
.L_x_20:
[----:B-1----:R1:W2:Y:S02]  /*5ff0*/  SYNCS.PHASECHK.TRANS64.TRYWAIT P1, [R3+URZ], R0 ;  /* 0x00000000030075a7 */ /* 0x0022a4000802017f */
[----:B--2---:R-:W-:Y:S05]  /*6000*/  @!P1 NANOSLEEP.SYNCS 0x989680 ;  /* 0x009896800000995d */ /* 0x004fea0003900000 */
[----:B------:R-:W2:Y:S02]  /*6010*/  @!P1 SYNCS.PHASECHK.TRANS64 P1, [R3+URZ], R0 ;  /* 0x00000000030095a7 */ /* 0x000ea4000802007f */
[----:B--2---:R-:W-:Y:S05]  /*6020*/  @!P1 BRA `(.L_x_20) ;  /* 0xfffffffc00f09947 */ /* 0x004fea000383ffff */
[----:B------:R-:W-:Y:S05]  /*6030*/  BRA `(.L_x_19) ;  /* 0xffffffb800047947 */ /* 0x000fea000383ffff */
.L_x_25:
[----:B-1----:R-:W-:-:S04]  /*6040*/  IMAD.U32 R4, RZ, RZ, UR4 ;  /* 0x00000004ff047e24 */ /* 0x002fc8000f8e00ff */
[----:B------:R1:W2:Y:S03]  /*6050*/  SYNCS.PHASECHK.TRANS64.TRYWAIT P1, [R4+URZ], R3 ;  /* 0x00000003040075a7 */ /* 0x0002a6000802017f */
[----:B--2---:R-:W-:Y:S05]  /*6060*/  @!P1 NANOSLEEP.SYNCS 0x989680 ;  /* 0x009896800000995d */ /* 0x004fea0003900000 */
[----:B------:R-:W2:Y:S02]  /*6070*/  @!P1 SYNCS.PHASECHK.TRANS64 P1, [R4+URZ], R3 ;  /* 0x00000003040095a7 */ /* 0x000ea4000802007f */
[----:B--2---:R-:W-:Y:S05]  /*6080*/  @!P1 BRA `(.L_x_25) ;  /* 0xfffffffc00ec9947 */ /* 0x004fea000383ffff */
[----:B------:R-:W-:Y:S05]  /*6090*/  BRA `(.L_x_24) ;  /* 0xffffffbc002c7947 */ /* 0x000fea000383ffff */
.L_x_31:
[----:B0-----:R-:W-:-:S04]  /*60a0*/  IMAD.U32 R3, RZ, RZ, UR43 ;  /* 0x0000002bff037e24 */ /* 0x001fc8000f8e00ff */
[----:B------:R0:W1:Y:S03]  /*60b0*/  SYNCS.PHASECHK.TRANS64.TRYWAIT P0, [R3+URZ+0x8], R0 ;  /* 0x00000800030075a7 */ /* 0x000066000800017f */
[----:B-1----:R-:W-:Y:S05]  /*60c0*/  @!P0 NANOSLEEP.SYNCS 0x989680 ;  /* 0x009896800000895d */ /* 0x002fea0003900000 */
[----:B------:R-:W1:Y:S02]  /*60d0*/  @!P0 SYNCS.PHASECHK.TRANS64 P0, [R3+URZ+0x8], R0 ;  /* 0x00000800030085a7 */ /* 0x000e64000800007f */
[----:B-1----:R-:W-:Y:S05]  /*60e0*/  @!P0 BRA `(.L_x_31) ;  /* 0xfffffffc00ec8947 */ /* 0x002fea000383ffff */
[----:B------:R-:W-:Y:S05]  /*60f0*/  BRA `(.L_x_124) ;  /* 0xffffffc000d87947 */ /* 0x000fea000383ffff */
.L_x_100:
[----:B------:R-:W-:Y:S01]  /*6100*/  BSSY B1, `(.L_x_125) ;  /* 0x0000006000017945 */ /* 0x000fe20003800000 */
[----:B------:R-:W-:-:S07]  /*6110*/  IMAD.MOV.U32 R15, RZ, RZ, -0x1 ;  /* 0xffffffffff0f7424 */ /* 0x000fce00078e00ff */
[----:B-----5:R-:W-:Y:S05]  /*6120*/  WARPSYNC.COLLECTIVE R15, `(.L_x_126) ;  /* 0x000000000f0c7348 */ /* 0x020fea0003c00000 */
[----:B------:R-:W-:Y:S02]  /*6130*/  ELECT P6, UR62, PT ;  /* 0x00000000003e782f */ /* 0x000fe400038c0000 */
[----:B------:R-:W-:Y:S01]  /*6140*/  MOV R14, UR62 ;  /* 0x0000003e000e7c02 */ /* 0x000fe20008000f00 */
[----:B-----5:R-:W-:Y:S10]  /*6150*/  ENDCOLLECTIVE ;  /* 0x000000000000791b */ /* 0x020ff40003800000 */
.L_x_126:
[----:B------:R-:W-:Y:S05]  /*6160*/  BSYNC B1 ;  /* 0x0000000000017941 */ /* 0x000fea0003800000 */
.L_x_125:
[----:B------:R-:W-:Y:S05]  /*6170*/  BRA `(.L_x_127) ;  /* 0xffffffec00707947 */ /* 0x000fea000383ffff */
.L_x_103:
[----:B-1----:R1:W2:Y:S02]  /*6180*/  SYNCS.PHASECHK.TRANS64.TRYWAIT P1, [R11+URZ+0x38], R6 ;  /* 0x000038060b0075a7 */ /* 0x0022a4000802017f */
[----:B--2---:R-:W-:Y:S05]  /*6190*/  @!P1 NANOSLEEP.SYNCS 0x989680 ;  /* 0x009896800000995d */ /* 0x004fea0003900000 */
[----:B------:R-:W2:Y:S02]  /*61a0*/  @!P1 SYNCS.PHASECHK.TRANS64 P1, [R11+URZ+0x38], R6 ;  /* 0x000038060b0095a7 */ /* 0x000ea4000802007f */
[----:B--2---:R-:W-:Y:S05]  /*61b0*/  @!P1 BRA `(.L_x_103) ;  /* 0xfffffffc00f09947 */ /* 0x004fea000383ffff */
[----:B------:R-:W-:Y:S05]  /*61c0*/  BRA `(.L_x_128) ;  /* 0xffffffec00a47947 */ /* 0x000fea000383ffff */
.L_x_112:
[----:B------:R-:W-:Y:S01]  /*61d0*/  BSSY B0, `(.L_x_129) ;  /* 0x0000006000007945 */ /* 0x000fe20003800000 */
[----:B------:R-:W-:-:S07]  /*61e0*/  IMAD.MOV.U32 R15, RZ, RZ, -0x1 ;  /* 0xffffffffff0f7424 */ /* 0x000fce00078e00ff */
[----:B-----5:R-:W-:Y:S05]  /*61f0*/  WARPSYNC.COLLECTIVE R15, `(.L_x_130) ;  /* 0x000000000f0c7348 */ /* 0x020fea0003c00000 */
[----:B------:R-:W-:Y:S02]  /*6200*/  ELECT P6, UR62, PT ;  /* 0x00000000003e782f */ /* 0x000fe400038c0000 */
[----:B------:R-:W-:Y:S01]  /*6210*/  MOV R14, UR62 ;  /* 0x0000003e000e7c02 */ /* 0x000fe20008000f00 */
[----:B-----5:R-:W-:Y:S10]  /*6220*/  ENDCOLLECTIVE ;  /* 0x000000000000791b */ /* 0x020ff40003800000 */
.L_x_130:
[----:B------:R-:W-:Y:S05]  /*6230*/  BSYNC B0 ;  /* 0x0000000000007941 */ /* 0x000fea0003800000 */
.L_x_129:
[----:B------:R-:W-:Y:S05]  /*6240*/  BRA `(.L_x_131) ;  /* 0xfffffff800307947 */ /* 0x000fea000383ffff */
.L_x_116:
[----:B0-----:R0:W1:Y:S02]  /*6250*/  SYNCS.PHASECHK.TRANS64.TRYWAIT P0, [R7+URZ], R2 ;  /* 0x00000002070075a7 */ /* 0x001064000800017f */
[----:B-1----:R-:W-:Y:S05]  /*6260*/  @!P0 NANOSLEEP.SYNCS 0x989680 ;  /* 0x009896800000895d */ /* 0x002fea0003900000 */
[----:B------:R-:W1:Y:S02]  /*6270*/  @!P0 SYNCS.PHASECHK.TRANS64 P0, [R7+URZ], R2 ;  /* 0x00000002070085a7 */ /* 0x000e64000800007f */
[----:B-1----:R-:W-:Y:S05]  /*6280*/  @!P0 BRA `(.L_x_116) ;  /* 0xfffffffc00f08947 */ /* 0x002fea000383ffff */
[----:B------:R-:W-:Y:S05]  /*6290*/  BRA `(.L_x_132) ;  /* 0xfffffff800707947 */ /* 0x000fea000383ffff */
.L_x_117:
[----:B0-----:R0:W1:Y:S02]  /*62a0*/  SYNCS.PHASECHK.TRANS64.TRYWAIT P0, [R6+URZ], R3 ;  /* 0x00000003060075a7 */ /* 0x001064000800017f */
[----:B-1----:R-:W-:Y:S05]  /*62b0*/  @!P0 NANOSLEEP.SYNCS 0x989680 ;  /* 0x009896800000895d */ /* 0x002fea0003900000 */
[----:B------:R-:W1:Y:S02]  /*62c0*/  @!P0 SYNCS.PHASECHK.TRANS64 P0, [R6+URZ], R3 ;  /* 0x00000003060085a7 */ /* 0x000e64000800007f */
[----:B-1----:R-:W-:Y:S05]  /*62d0*/  @!P0 BRA `(.L_x_117) ;  /* 0xfffffffc00f08947 */ /* 0x002fea000383ffff */
[----:B------:R-:W-:Y:S05]  /*62e0*/  BRA `(.L_x_133) ;  /* 0xfffffff800807947 */ /* 0x000fea000383ffff */
.L_x_118:
[----:B0-----:R0:W1:Y:S02]  /*62f0*/  SYNCS.PHASECHK.TRANS64.TRYWAIT P0, [R7+URZ], R4 ;  /* 0x00000004070075a7 */ /* 0x001064000800017f */
[----:B-1----:R-:W-:Y:S05]  /*6300*/  @!P0 NANOSLEEP.SYNCS 0x989680 ;  /* 0x009896800000895d */ /* 0x002fea0003900000 */
[----:B------:R-:W1:Y:S02]  /*6310*/  @!P0 SYNCS.PHASECHK.TRANS64 P0, [R7+URZ], R4 ;  /* 0x00000004070085a7 */ /* 0x000e64000800007f */
[----:B-1----:R-:W-:Y:S05]  /*6320*/  @!P0 BRA `(.L_x_118) ;  /* 0xfffffffc00f08947 */ /* 0x002fea000383ffff */
[----:B------:R-:W-:Y:S05]  /*6330*/  BRA `(.L_x_134) ;  /* 0xfffffff800907947 */ /* 0x000fea000383ffff */
.L_x_119:
[----:B0-----:R0:W1:Y:S02]  /*6340*/  SYNCS.PHASECHK.TRANS64.TRYWAIT P0, [R6+URZ], R3 ;  /* 0x00000003060075a7 */ /* 0x001064000800017f */
[----:B-1----:R-:W-:Y:S05]  /*6350*/  @!P0 NANOSLEEP.SYNCS 0x989680 ;  /* 0x009896800000895d */ /* 0x002fea0003900000 */
[----:B------:R-:W1:Y:S02]  /*6360*/  @!P0 SYNCS.PHASECHK.TRANS64 P0, [R6+URZ], R3 ;  /* 0x00000003060085a7 */ /* 0x000e64000800007f */
[----:B-1----:R-:W-:Y:S05]  /*6370*/  @!P0 BRA `(.L_x_119) ;  /* 0xfffffffc00f08947 */ /* 0x002fea000383ffff */
[----:B------:R-:W-:Y:S05]  /*6380*/  BRA `(.L_x_135) ;  /* 0xfffffff800a07947 */ /* 0x000fea000383ffff */
.L_x_120:
[----:B0-----:R0:W1:Y:S02]  /*6390*/  SYNCS.PHASECHK.TRANS64.TRYWAIT P0, [R7+URZ], R4 ;  /* 0x00000004070075a7 */ /* 0x001064000800017f */
[----:B-1----:R-:W-:Y:S05]  /*63a0*/  @!P0 NANOSLEEP.SYNCS 0x989680 ;  /* 0x009896800000895d */ /* 0x002fea0003900000 */
[----:B------:R-:W1:Y:S02]  /*63b0*/  @!P0 SYNCS.PHASECHK.TRANS64 P0, [R7+URZ], R4 ;  /* 0x00000004070085a7 */ /* 0x000e64000800007f */
[----:B-1----:R-:W-:Y:S05]  /*63c0*/  @!P0 BRA `(.L_x_120) ;  /* 0xfffffffc00f08947 */ /* 0x002fea000383ffff */
[----:B------:R-:W-:Y:S05]  /*63d0*/  BRA `(.L_x_136) ;  /* 0xfffffff800b07947 */ /* 0x000fea000383ffff */
.L_x_121:
[----:B-1----:R1:W2:Y:S02]  /*63e0*/  SYNCS.PHASECHK.TRANS64.TRYWAIT P0, [R6+URZ], R3 ;  /* 0x00000003060075a7 */ /* 0x0022a4000800017f */
[----:B--2---:R-:W-:Y:S05]  /*63f0*/  @!P0 NANOSLEEP.SYNCS 0x989680 ;  /* 0x009896800000895d */ /* 0x004fea0003900000 */
[----:B------:R-:W2:Y:S02]  /*6400*/  @!P0 SYNCS.PHASECHK.TRANS64 P0, [R6+URZ], R3 ;  /* 0x00000003060085a7 */ /* 0x000ea4000800007f */
[----:B--2---:R-:W-:Y:S05]  /*6410*/  @!P0 BRA `(.L_x_121) ;  /* 0xfffffffc00f08947 */ /* 0x004fea000383ffff */
[----:B------:R-:W-:Y:S05]  /*6420*/  BRA `(.L_x_137) ;  /* 0xfffffff800b87947 */ /* 0x000fea000383ffff */
.L_x_138:
[----:B------:R-:W-:-:S00]  /*6430*/  BRA `(.L_x_138) ;  /* 0xfffffffc00fc7947 */ /* 0x000fc0000383ffff */
[----:B------:R-:W-:-:S00]  /*6440*/  NOP ;  /* 0x0000000000007918 */ /* 0x000fc00000000000 */
        /* <DEDUP_REMOVED lines=11> */
.L_x_139:


//--------------------- .nv.global.init           --------------------------
	.section	.nv.global.init,"aw",@progbits
.nv.global.init:
	.type		$str$22,@object
	.size		$str$22,($str$23 - $str$22)
$str$22:
        /*0000*/ 	.byte	0x6b, 0x5f, 0x74, 0x69, 0x6c, 0x65, 0x5f, 0x63, 0x6f, 0x75, 0x6e, 0x74, 0x20, 0x3e, 0x3d, 0x20
        /*0010*/ 	.byte	0x31, 0x00
	.type		$str$23,@object
	.size		$str$23,(__unnamed_1 - $str$23)
$str$23:
        /*0012*/ 	.byte	0x2f, 0x74, 0x6d, 0x70, 0x2f, 0x63, 0x75, 0x74, 0x6c, 0x61, 0x73, 0x73, 0x5f, 0x73, 0x77, 0x65
        /*0022*/ 	.byte	0x65, 0x70, 0x5f, 0x73, 0x72, 0x63, 0x2f, 0x69, 0x6e, 0x63, 0x6c, 0x75, 0x64, 0x65, 0x2f, 0x63
        /*0032*/ 	.byte	0x75, 0x74, 0x6c, 0x61, 0x73, 0x73, 0x2f, 0x67, 0x65, 0x6d, 0x6d, 0x2f, 0x63, 0x6f, 0x6c, 0x6c
        /*0042*/ 	.byte	0x65, 0x63, 0x74, 0x69, 0x76, 0x65, 0x2f, 0x73, 0x6d, 0x39, 0x30, 0x5f, 0x6d, 0x6d, 0x61, 0x5f
        /*0052*/ 	.byte	0x74, 0x6d, 0x61, 0x5f, 0x67, 0x6d, 0x6d, 0x61, 0x5f, 0x73, 0x73, 0x5f, 0x77, 0x61, 0x72, 0x70
        /*0062*/ 	.byte	0x73, 0x70, 0x65, 0x63, 0x69, 0x61, 0x6c, 0x69, 0x7a, 0x65, 0x64, 0x2e, 0x68, 0x70, 0x70, 0x00
	.type		__unnamed_1,@object
	.size		__unnamed_1,(.L_0 - __unnamed_1)
__unnamed_1:
        /*0072*/ 	.byte	0x76, 0x6f, 0x69, 0x64, 0x20, 0x63, 0x75, 0x74, 0x6c, 0x61, 0x73, 0x73, 0x3a, 0x3a, 0x67, 0x65
        /* <DEDUP_REMOVED lines=179> */
        /*0bb2*/ 	.byte	0x69, 0x74, 0x79, 0x5d, 0x00
.L_0:


//--------------------- .nv.shared._ZN7cutlass13device_kernelINS_4gemm6kernel13GemmUniversalIN4cute5tupleIJiiiiEEENS1_10collective13CollectiveMmaINS1_34MainloopSm90TmaGmmaWarpSpecializedILi7ENS5_IJNS4_1CILi1EEESB_SB_EEENS1_32KernelTmaWarpSpecializedPingpongEEENS5_IJNSA_ILi64EEESF_NSA_ILi128EEEEEENS_6half_tENS5_IJlSB_lEEESI_SJ_NS4_8TiledMMAINS4_8MMA_AtomIJNS4_4SM904GMMA25MMA_64x64x16_F32F16F16_SSILNSN_5MajorE0ELSP_0ELNSN_7ScaleInE1ELSQ_1EEEEEENS4_6LayoutISC_NS5_IJNSA_ILi0EEESU_SU_EEEEENS5_IJNS4_10UnderscoreESX_SX_EEEEENS4_13SM90_TMA_LOADENS4_14ComposedLayoutINS4_7SwizzleILi3ELi4ELi3EEENS4_18smem_ptr_flag_bitsILi16EEENST_INS5_IJNSA_ILi8EEESF_EEENS5_IJSF_SB_EEEEEEEvNS4_8identityES10_S1A_vS1B_EENS_8epilogue10collective6detail29Sm90TmaWarpSpecializedAdapterINS1E_15DefaultEpilogueISI_SJ_SJ_NS1D_6thread17LinearCombinationISI_Li1EffLNS1I_9ScaleType4KindE0ELNS_15FloatRoundStyleE2ESI_EENS1_15EpilogueDefaultEEEEEvvEEEEvNT_6ParamsE --------------------------
	.section	.nv.shared._ZN7cutlass13device_kernelINS_4gemm6kernel13GemmUniversalIN4cute5tupleIJiiiiEEENS1_10collective13CollectiveMmaINS1_34MainloopSm90TmaGmmaWarpSpecializedILi7ENS5_IJNS4_1CILi1EEESB_SB_EEENS1_32KernelTmaWarpSpecializedPingpongEEENS5_IJNSA_ILi64EEESF_NSA_ILi128EEEEEENS_6half_tENS5_IJlSB_lEEESI_SJ_NS4_8TiledMMAINS4_8MMA_AtomIJNS4_4SM904GMMA25MMA_64x64x16_F32F16F16_SSILNSN_5MajorE0ELSP_0ELNSN_7ScaleInE1ELSQ_1EEEEEENS4_6LayoutISC_NS5_IJNSA_ILi0EEESU_SU_EEEEENS5_IJNS4_10UnderscoreESX_SX_EEEEENS4_13SM90_TMA_LOADENS4_14ComposedLayoutINS4_7SwizzleILi3ELi4ELi3EEENS4_18smem_ptr_flag_bitsILi16EEENST_INS5_IJNSA_ILi8EEESF_EEENS5_IJSF_SB_EEEEEEEvNS4_8identityES10_S1A_vS1B_EENS_8epilogue10collective6detail29Sm90TmaWarpSpecializedAdapterINS1E_15DefaultEpilogueISI_SJ_SJ_NS1D_6thread17LinearCombinationISI_Li1EffLNS1I_9ScaleType4KindE0ELNS_15FloatRoundStyleE2ESI_EENS1_15EpilogueDefaultEEEEEvvEEEEvNT_6ParamsE,"aw",@nobits
	.sectionflags	@""
	.align	16
	.zero		1024


//--------------------- .nv.shared.reserved.0     --------------------------
	.section	.nv.shared.reserved.0,"aw",@nobits
	.weak		__nv_reservedSMEM_offset_0_alias
	.size		__nv_reservedSMEM_offset_0_alias, 0, 0
	.other		__nv_reservedSMEM_offset_0_alias,@"STO_CUDA_RESERVED_SHARED STV_DEFAULT"
__nv_reservedSMEM_offset_0_alias:
	.zero		0


//--------------------- .nv.global                --------------------------
	.section	.nv.global,"aw",@nobits
.nv.global:
	.type		_ZN40_INTERNAL_46a2833c_4_k_cu_34663d03_215984cute1_E,@object
	.size		_ZN40_INTERNAL_46a2833c_4_k_cu_34663d03_215984cute1_E,(_ZN40_INTERNAL_46a2833c_4_k_cu_34663d03_215984cuda3std3__45__cpo6cbeginE - _ZN40_INTERNAL_46a2833c_4_k_cu_34663d03_215984cute1_E)
_ZN40_INTERNAL_46a2833c_4_k_cu_34663d03_215984cute1_E:
	.zero		1
	.type		_ZN40_INTERNAL_46a2833c_4_k_cu_34663d03_215984cuda3std3__45__cpo6cbeginE,@object
	.size		_ZN40_INTERNAL_46a2833c_4_k_cu_34663d03_215984cuda3std3__45__cpo6cbeginE,(_ZN40_INTERNAL_46a2833c_4_k_cu_34663d03_215984cuda3std3__48in_placeE - _ZN40_INTERNAL_46a2833c_4_k_cu_34663d03_215984cuda3std3__45__cpo6cbeginE)
_ZN40_INTERNAL_46a2833c_4_k_cu_34663d03_215984cuda3std3__45__cpo6cbeginE:
	.zero		1
	.type		_ZN40_INTERNAL_46a2833c_4_k_cu_34663d03_215984cuda3std3__48in_placeE,@object
	.size		_ZN40_INTERNAL_46a2833c_4_k_cu_34663d03_215984cuda3std3__48in_placeE,(_ZN40_INTERNAL_46a2833c_4_k_cu_34663d03_215984cuda3std6ranges3__45__cpo9iter_moveE - _ZN40_INTERNAL_46a2833c_4_k_cu_34663d03_215984cuda3std3__48in_placeE)
_ZN40_INTERNAL_46a2833c_4_k_cu_34663d03_215984cuda3std3__48in_placeE:
	.zero		1
	.type		_ZN40_INTERNAL_46a2833c_4_k_cu_34663d03_215984cuda3std6ranges3__45__cpo9iter_moveE,@object
	.size		_ZN40_INTERNAL_46a2833c_4_k_cu_34663d03_215984cuda3std6ranges3__45__cpo9iter_moveE,(_ZN40_INTERNAL_46a2833c_4_k_cu_34663d03_215984cuda3std3__45__cpo5beginE - _ZN40_INTERNAL_46a2833c_4_k_cu_34663d03_215984cuda3std6ranges3__45__cpo9iter_moveE)
_ZN40_INTERNAL_46a2833c_4_k_cu_34663d03_215984cuda3std6ranges3__45__cpo9iter_moveE:
	.zero		1
	.type		_ZN40_INTERNAL_46a2833c_4_k_cu_34663d03_215984cuda3std3__45__cpo5beginE,@object
	.size		_ZN40_INTERNAL_46a2833c_4_k_cu_34663d03_215984cuda3std3__45__cpo5beginE,(_ZN40_INTERNAL_46a2833c_4_k_cu_34663d03_215984cuda3std3__442_GLOBAL__N__46a2833c_4_k_cu_34663d03_215986ignoreE - _ZN40_INTERNAL_46a2833c_4_k_cu_34663d03_215984cuda3std3__45__cpo5beginE)
_ZN40_INTERNAL_46a2833c_4_k_cu_34663d03_215984cuda3std3__45__cpo5beginE:
	.zero		1
	.type		_ZN40_INTERNAL_46a2833c_4_k_cu_34663d03_215984cuda3std3__442_GLOBAL__N__46a2833c_4_k_cu_34663d03_215986ignoreE,@object
	.size		_ZN40_INTERNAL_46a2833c_4_k_cu_34663d03_215984cuda3std3__442_GLOBAL__N__46a2833c_4_k_cu_34663d03_215986ignoreE,(_ZN40_INTERNAL_46a2833c_4_k_cu_34663d03_215984cute7productE - _ZN40_INTERNAL_46a2833c_4_k_cu_34663d03_215984cuda3std3__442_GLOBAL__N__46a2833c_4_k_cu_34663d03_215986ignoreE)
_ZN40_INTERNAL_46a2833c_4_k_cu_34663d03_215984cuda3std3__442_GLOBAL__N__46a2833c_4_k_cu_34663d03_215986ignoreE:
	.zero		1
	.type		_ZN40_INTERNAL_46a2833c_4_k_cu_34663d03_215984cute7productE,@object
	.size		_ZN40_INTERNAL_46a2833c_4_k_cu_34663d03_215984cute7productE,(_ZN40_INTERNAL_46a2833c_4_k_cu_34663d03_215984cuda3std3__45__cpo3endE - _ZN40_INTERNAL_46a2833c_4_k_cu_34663d03_215984cute7productE)
_ZN40_INTERNAL_46a2833c_4_k_cu_34663d03_215984cute7productE:
	.zero		1
	.type		_ZN40_INTERNAL_46a2833c_4_k_cu_34663d03_215984cuda3std3__45__cpo3endE,@object
	.size		_ZN40_INTERNAL_46a2833c_4_k_cu_34663d03_215984cuda3std3__45__cpo3endE,(_ZN40_INTERNAL_46a2833c_4_k_cu_34663d03_215984cuda3std3__419piecewise_constructE - _ZN40_INTERNAL_46a2833c_4_k_cu_34663d03_215984cuda3std3__45__cpo3endE)
_ZN40_INTERNAL_46a2833c_4_k_cu_34663d03_215984cuda3std3__45__cpo3endE:
	.zero		1
	.type		_ZN40_INTERNAL_46a2833c_4_k_cu_34663d03_215984cuda3std3__419piecewise_constructE,@object
	.size		_ZN40_INTERNAL_46a2833c_4_k_cu_34663d03_215984cuda3std3__419piecewise_constructE,(_ZN40_INTERNAL_46a2833c_4_k_cu_34663d03_215984cuda3std3__45__cpo4cendE - _ZN40_INTERNAL_46a2833c_4_k_cu_34663d03_215984cuda3std3__419piecewise_constructE)
_ZN40_INTERNAL_46a2833c_4_k_cu_34663d03_215984cuda3std3__419piecewise_constructE:
	.zero		1
	.type		_ZN40_INTERNAL_46a2833c_4_k_cu_34663d03_215984cuda3std3__45__cpo4cendE,@object
	.size		_ZN40_INTERNAL_46a2833c_4_k_cu_34663d03_215984cuda3std3__45__cpo4cendE,(_ZN40_INTERNAL_46a2833c_4_k_cu_34663d03_215984cuda3std6ranges3__45__cpo4swapE - _ZN40_INTERNAL_46a2833c_4_k_cu_34663d03_215984cuda3std3__45__cpo4cendE)
_ZN40_INTERNAL_46a2833c_4_k_cu_34663d03_215984cuda3std3__45__cpo4cendE:
	.zero		1
	.type		_ZN40_INTERNAL_46a2833c_4_k_cu_34663d03_215984cuda3std6ranges3__45__cpo4swapE,@object
	.size		_ZN40_INTERNAL_46a2833c_4_k_cu_34663d03_215984cuda3std6ranges3__45__cpo4swapE,(.L_8 - _ZN40_INTERNAL_46a2833c_4_k_cu_34663d03_215984cuda3std6ranges3__45__cpo4swapE)
_ZN40_INTERNAL_46a2833c_4_k_cu_34663d03_215984cuda3std6ranges3__45__cpo4swapE:
	.zero		1
.L_8:


//--------------------- .nv.constant0._ZN7cutlass13device_kernelINS_4gemm6kernel13GemmUniversalIN4cute5tupleIJiiiiEEENS1_10collective13CollectiveMmaINS1_34MainloopSm90TmaGmmaWarpSpecializedILi7ENS5_IJNS4_1CILi1EEESB_SB_EEENS1_32KernelTmaWarpSpecializedPingpongEEENS5_IJNSA_ILi64EEESF_NSA_ILi128EEEEEENS_6half_tENS5_IJlSB_lEEESI_SJ_NS4_8TiledMMAINS4_8MMA_AtomIJNS4_4SM904GMMA25MMA_64x64x16_F32F16F16_SSILNSN_5MajorE0ELSP_0ELNSN_7ScaleInE1ELSQ_1EEEEEENS4_6LayoutISC_NS5_IJNSA_ILi0EEESU_SU_EEEEENS5_IJNS4_10UnderscoreESX_SX_EEEEENS4_13SM90_TMA_LOADENS4_14ComposedLayoutINS4_7SwizzleILi3ELi4ELi3EEENS4_18smem_ptr_flag_bitsILi16EEENST_INS5_IJNSA_ILi8EEESF_EEENS5_IJSF_SB_EEEEEEEvNS4_8identityES10_S1A_vS1B_EENS_8epilogue10collective6detail29Sm90TmaWarpSpecializedAdapterINS1E_15DefaultEpilogueISI_SJ_SJ_NS1D_6thread17LinearCombinationISI_Li1EffLNS1I_9ScaleType4KindE0ELNS_15FloatRoundStyleE2ESI_EENS1_15EpilogueDefaultEEEEEvvEEEEvNT_6ParamsE --------------------------
	.section	.nv.constant0._ZN7cutlass13device_kernelINS_4gemm6kernel13GemmUniversalIN4cute5tupleIJiiiiEEENS1_10collective13CollectiveMmaINS1_34MainloopSm90TmaGmmaWarpSpecializedILi7ENS5_IJNS4_1CILi1EEESB_SB_EEENS1_32KernelTmaWarpSpecializedPingpongEEENS5_IJNSA_ILi64EEESF_NSA_ILi128EEEEEENS_6half_tENS5_IJlSB_lEEESI_SJ_NS4_8TiledMMAINS4_8MMA_AtomIJNS4_4SM904GMMA25MMA_64x64x16_F32F16F16_SSILNSN_5MajorE0ELSP_0ELNSN_7ScaleInE1ELSQ_1EEEEEENS4_6LayoutISC_NS5_IJNSA_ILi0EEESU_SU_EEEEENS5_IJNS4_10UnderscoreESX_SX_EEEEENS4_13SM90_TMA_LOADENS4_14ComposedLayoutINS4_7SwizzleILi3ELi4ELi3EEENS4_18smem_ptr_flag_bitsILi16EEENST_INS5_IJNSA_ILi8EEESF_EEENS5_IJSF_SB_EEEEEEEvNS4_8identityES10_S1A_vS1B_EENS_8epilogue10collective6detail29Sm90TmaWarpSpecializedAdapterINS1E_15DefaultEpilogueISI_SJ_SJ_NS1D_6thread17LinearCombinationISI_Li1EffLNS1I_9ScaleType4KindE0ELNS_15FloatRoundStyleE2ESI_EENS1_15EpilogueDefaultEEEEEvvEEEEvNT_6ParamsE,"a",@progbits
	.sectionflags	@""
	.align	4
.nv.constant0._ZN7cutlass13device_kernelINS_4gemm6kernel13GemmUniversalIN4cute5tupleIJiiiiEEENS1_10collective13CollectiveMmaINS1_34MainloopSm90TmaGmmaWarpSpecializedILi7ENS5_IJNS4_1CILi1EEESB_SB_EEENS1_32KernelTmaWarpSpecializedPingpongEEENS5_IJNSA_ILi64EEESF_NSA_ILi128EEEEEENS_6half_tENS5_IJlSB_lEEESI_SJ_NS4_8TiledMMAINS4_8MMA_AtomIJNS4_4SM904GMMA25MMA_64x64x16_F32F16F16_SSILNSN_5MajorE0ELSP_0ELNSN_7ScaleInE1ELSQ_1EEEEEENS4_6LayoutISC_NS5_IJNSA_ILi0EEESU_SU_EEEEENS5_IJNS4_10UnderscoreESX_SX_EEEEENS4_13SM90_TMA_LOADENS4_14ComposedLayoutINS4_7SwizzleILi3ELi4ELi3EEENS4_18smem_ptr_flag_bitsILi16EEENST_INS5_IJNSA_ILi8EEESF_EEENS5_IJSF_SB_EEEEEEEvNS4_8identityES10_S1A_vS1B_EENS_8epilogue10collective6detail29Sm90TmaWarpSpecializedAdapterINS1E_15DefaultEpilogueISI_SJ_SJ_NS1D_6thread17LinearCombinationISI_Li1EffLNS1I_9ScaleType4KindE0ELNS_15FloatRoundStyleE2ESI_EENS1_15EpilogueDefaultEEEEEvvEEEEvNT_6ParamsE:
	.zero		1664


//--------------------- SYMBOLS --------------------------

	.type		.nv.reservedSmem.offset0,@object
	.size		.nv.reservedSmem.offset0,0x4
	.type		__assertfail,@function
